//
// Generated by NVIDIA NVVM Compiler
//
// Compiler Build ID: CL-36424714
// Cuda compilation tools, release 13.0, V13.0.88
// Based on NVVM 20.0.0
//

.version 9.0
.target sm_100
.address_size 64

	// .globl	_Z10estimatePiPjij
.global .align 4 .b8 precalc_xorwow_matrix[102400];
.global .align 4 .b8 precalc_xorwow_offset_matrix[102400];
.global .align 4 .b8 mrg32k3aM1[2304];
.global .align 4 .b8 mrg32k3aM2[2304];
.global .align 4 .b8 mrg32k3aM1SubSeq[2016];
.global .align 4 .b8 mrg32k3aM2SubSeq[2016];
.global .align 4 .b8 mrg32k3aM1Seq[2304];
.global .align 4 .b8 mrg32k3aM2Seq[2304];
.const .align 8 .b8 __cr_lgamma_table[72];

.visible .entry _Z10estimatePiPjij(
	.param .u64 .ptr .align 1 _Z10estimatePiPjij_param_0,
	.param .u32 _Z10estimatePiPjij_param_1,
	.param .u32 _Z10estimatePiPjij_param_2
)
{
	.local .align 8 .b8 	__local_depot0[48];
	.reg .b64 	%SP;
	.reg .b64 	%SPL;
	.reg .pred 	%p<73>;
	.reg .b32 	%r<1370>;
	.reg .b32 	%f<31>;
	.reg .b64 	%rd<27>;

	mov.u64 	%SPL, __local_depot0;
	ld.param.u64 	%rd10, [_Z10estimatePiPjij_param_0];
	ld.param.u32 	%r594, [_Z10estimatePiPjij_param_1];
	ld.param.u32 	%r597, [_Z10estimatePiPjij_param_2];
	add.u64 	%rd1, %SPL, 0;
	mov.u32 	%r598, %ctaid.x;
	mov.u32 	%r599, %ntid.x;
	mov.u32 	%r600, %tid.x;
	mad.lo.s32 	%r601, %r598, %r599, %r600;
	cvt.s64.s32 	%rd2, %r601;
	xor.b32  	%r602, %r597, -1429050551;
	mul.lo.s32 	%r1346, %r602, 1099087573;
	add.s32 	%r1354, %r1346, -638133224;
	add.s32 	%r1075, %r1346, 123456789;
	st.local.v2.u32 	[%rd1], {%r1354, %r1075};
	xor.b32  	%r1074, %r1346, 362436069;
	mov.b32 	%r1073, -123459836;
	st.local.v2.u32 	[%rd1+8], {%r1074, %r1073};
	add.s32 	%r1071, %r1346, 5783321;
	mov.b32 	%r1072, -589760388;
	st.local.v2.u32 	[%rd1+16], {%r1072, %r1071};
	setp.eq.s32 	%p1, %r601, 0;
	@%p1 bra 	$L__BB0_115;
	mov.b32 	%r1058, 0;
	mov.b32 	%r1073, -123459836;
	mov.b32 	%r1072, -589760388;
	mov.u64 	%rd26, %rd2;
$L__BB0_2:
	mov.u64 	%rd3, %rd26;
	and.b64  	%rd4, %rd3, 3;
	setp.eq.s64 	%p2, %rd4, 0;
	@%p2 bra 	$L__BB0_114;
	mul.wide.u32 	%rd12, %r1058, 3200;
	mov.u64 	%rd13, precalc_xorwow_matrix;
	add.s64 	%rd5, %rd13, %rd12;
	mov.b32 	%r1071, 0;
	mov.u32 	%r1072, %r1071;
	mov.u32 	%r1073, %r1071;
	mov.u32 	%r1074, %r1071;
	mov.u32 	%r1075, %r1071;
	mov.u32 	%r1064, %r1071;
$L__BB0_4:
	mul.wide.u32 	%rd14, %r1064, 4;
	add.s64 	%rd15, %rd1, %rd14;
	ld.local.u32 	%r18, [%rd15+4];
	shl.b32 	%r19, %r1064, 5;
	mov.b32 	%r1070, 0;
$L__BB0_5:
	.pragma "nounroll";
	shr.u32 	%r608, %r18, %r1070;
	and.b32  	%r609, %r608, 1;
	setp.eq.b32 	%p3, %r609, 1;
	not.pred 	%p4, %p3;
	add.s32 	%r610, %r19, %r1070;
	mul.lo.s32 	%r611, %r610, 5;
	mul.wide.u32 	%rd16, %r611, 4;
	add.s64 	%rd6, %rd5, %rd16;
	@%p4 bra 	$L__BB0_7;
	ld.global.u32 	%r612, [%rd6];
	xor.b32  	%r1075, %r1075, %r612;
	ld.global.u32 	%r613, [%rd6+4];
	xor.b32  	%r1074, %r1074, %r613;
	ld.global.u32 	%r614, [%rd6+8];
	xor.b32  	%r1073, %r1073, %r614;
	ld.global.u32 	%r615, [%rd6+12];
	xor.b32  	%r1072, %r1072, %r615;
	ld.global.u32 	%r616, [%rd6+16];
	xor.b32  	%r1071, %r1071, %r616;
$L__BB0_7:
	and.b32  	%r618, %r608, 2;
	setp.eq.s32 	%p5, %r618, 0;
	@%p5 bra 	$L__BB0_9;
	ld.global.u32 	%r619, [%rd6+20];
	xor.b32  	%r1075, %r1075, %r619;
	ld.global.u32 	%r620, [%rd6+24];
	xor.b32  	%r1074, %r1074, %r620;
	ld.global.u32 	%r621, [%rd6+28];
	xor.b32  	%r1073, %r1073, %r621;
	ld.global.u32 	%r622, [%rd6+32];
	xor.b32  	%r1072, %r1072, %r622;
	ld.global.u32 	%r623, [%rd6+36];
	xor.b32  	%r1071, %r1071, %r623;
$L__BB0_9:
	and.b32  	%r625, %r608, 4;
	setp.eq.s32 	%p6, %r625, 0;
	@%p6 bra 	$L__BB0_11;
	ld.global.u32 	%r626, [%rd6+40];
	xor.b32  	%r1075, %r1075, %r626;
	ld.global.u32 	%r627, [%rd6+44];
	xor.b32  	%r1074, %r1074, %r627;
	ld.global.u32 	%r628, [%rd6+48];
	xor.b32  	%r1073, %r1073, %r628;
	ld.global.u32 	%r629, [%rd6+52];
	xor.b32  	%r1072, %r1072, %r629;
	ld.global.u32 	%r630, [%rd6+56];
	xor.b32  	%r1071, %r1071, %r630;
$L__BB0_11:
	and.b32  	%r632, %r608, 8;
	setp.eq.s32 	%p7, %r632, 0;
	@%p7 bra 	$L__BB0_13;
	ld.global.u32 	%r633, [%rd6+60];
	xor.b32  	%r1075, %r1075, %r633;
	ld.global.u32 	%r634, [%rd6+64];
	xor.b32  	%r1074, %r1074, %r634;
	ld.global.u32 	%r635, [%rd6+68];
	xor.b32  	%r1073, %r1073, %r635;
	ld.global.u32 	%r636, [%rd6+72];
	xor.b32  	%r1072, %r1072, %r636;
	ld.global.u32 	%r637, [%rd6+76];
	xor.b32  	%r1071, %r1071, %r637;
$L__BB0_13:
	and.b32  	%r639, %r608, 16;
	setp.eq.s32 	%p8, %r639, 0;
	@%p8 bra 	$L__BB0_15;
	ld.global.u32 	%r640, [%rd6+80];
	xor.b32  	%r1075, %r1075, %r640;
	ld.global.u32 	%r641, [%rd6+84];
	xor.b32  	%r1074, %r1074, %r641;
	ld.global.u32 	%r642, [%rd6+88];
	xor.b32  	%r1073, %r1073, %r642;
	ld.global.u32 	%r643, [%rd6+92];
	xor.b32  	%r1072, %r1072, %r643;
	ld.global.u32 	%r644, [%rd6+96];
	xor.b32  	%r1071, %r1071, %r644;
$L__BB0_15:
	and.b32  	%r646, %r608, 32;
	setp.eq.s32 	%p9, %r646, 0;
	@%p9 bra 	$L__BB0_17;
	ld.global.u32 	%r647, [%rd6+100];
	xor.b32  	%r1075, %r1075, %r647;
	ld.global.u32 	%r648, [%rd6+104];
	xor.b32  	%r1074, %r1074, %r648;
	ld.global.u32 	%r649, [%rd6+108];
	xor.b32  	%r1073, %r1073, %r649;
	ld.global.u32 	%r650, [%rd6+112];
	xor.b32  	%r1072, %r1072, %r650;
	ld.global.u32 	%r651, [%rd6+116];
	xor.b32  	%r1071, %r1071, %r651;
$L__BB0_17:
	and.b32  	%r653, %r608, 64;
	setp.eq.s32 	%p10, %r653, 0;
	@%p10 bra 	$L__BB0_19;
	ld.global.u32 	%r654, [%rd6+120];
	xor.b32  	%r1075, %r1075, %r654;
	ld.global.u32 	%r655, [%rd6+124];
	xor.b32  	%r1074, %r1074, %r655;
	ld.global.u32 	%r656, [%rd6+128];
	xor.b32  	%r1073, %r1073, %r656;
	ld.global.u32 	%r657, [%rd6+132];
	xor.b32  	%r1072, %r1072, %r657;
	ld.global.u32 	%r658, [%rd6+136];
	xor.b32  	%r1071, %r1071, %r658;
$L__BB0_19:
	and.b32  	%r660, %r608, 128;
	setp.eq.s32 	%p11, %r660, 0;
	@%p11 bra 	$L__BB0_21;
	ld.global.u32 	%r661, [%rd6+140];
	xor.b32  	%r1075, %r1075, %r661;
	ld.global.u32 	%r662, [%rd6+144];
	xor.b32  	%r1074, %r1074, %r662;
	ld.global.u32 	%r663, [%rd6+148];
	xor.b32  	%r1073, %r1073, %r663;
	ld.global.u32 	%r664, [%rd6+152];
	xor.b32  	%r1072, %r1072, %r664;
	ld.global.u32 	%r665, [%rd6+156];
	xor.b32  	%r1071, %r1071, %r665;
$L__BB0_21:
	and.b32  	%r667, %r608, 256;
	setp.eq.s32 	%p12, %r667, 0;
	@%p12 bra 	$L__BB0_23;
	ld.global.u32 	%r668, [%rd6+160];
	xor.b32  	%r1075, %r1075, %r668;
	ld.global.u32 	%r669, [%rd6+164];
	xor.b32  	%r1074, %r1074, %r669;
	ld.global.u32 	%r670, [%rd6+168];
	xor.b32  	%r1073, %r1073, %r670;
	ld.global.u32 	%r671, [%rd6+172];
	xor.b32  	%r1072, %r1072, %r671;
	ld.global.u32 	%r672, [%rd6+176];
	xor.b32  	%r1071, %r1071, %r672;
$L__BB0_23:
	and.b32  	%r674, %r608, 512;
	setp.eq.s32 	%p13, %r674, 0;
	@%p13 bra 	$L__BB0_25;
	ld.global.u32 	%r675, [%rd6+180];
	xor.b32  	%r1075, %r1075, %r675;
	ld.global.u32 	%r676, [%rd6+184];
	xor.b32  	%r1074, %r1074, %r676;
	ld.global.u32 	%r677, [%rd6+188];
	xor.b32  	%r1073, %r1073, %r677;
	ld.global.u32 	%r678, [%rd6+192];
	xor.b32  	%r1072, %r1072, %r678;
	ld.global.u32 	%r679, [%rd6+196];
	xor.b32  	%r1071, %r1071, %r679;
$L__BB0_25:
	and.b32  	%r681, %r608, 1024;
	setp.eq.s32 	%p14, %r681, 0;
	@%p14 bra 	$L__BB0_27;
	ld.global.u32 	%r682, [%rd6+200];
	xor.b32  	%r1075, %r1075, %r682;
	ld.global.u32 	%r683, [%rd6+204];
	xor.b32  	%r1074, %r1074, %r683;
	ld.global.u32 	%r684, [%rd6+208];
	xor.b32  	%r1073, %r1073, %r684;
	ld.global.u32 	%r685, [%rd6+212];
	xor.b32  	%r1072, %r1072, %r685;
	ld.global.u32 	%r686, [%rd6+216];
	xor.b32  	%r1071, %r1071, %r686;
$L__BB0_27:
	and.b32  	%r688, %r608, 2048;
	setp.eq.s32 	%p15, %r688, 0;
	@%p15 bra 	$L__BB0_29;
	ld.global.u32 	%r689, [%rd6+220];
	xor.b32  	%r1075, %r1075, %r689;
	ld.global.u32 	%r690, [%rd6+224];
	xor.b32  	%r1074, %r1074, %r690;
	ld.global.u32 	%r691, [%rd6+228];
	xor.b32  	%r1073, %r1073, %r691;
	ld.global.u32 	%r692, [%rd6+232];
	xor.b32  	%r1072, %r1072, %r692;
	ld.global.u32 	%r693, [%rd6+236];
	xor.b32  	%r1071, %r1071, %r693;
$L__BB0_29:
	and.b32  	%r695, %r608, 4096;
	setp.eq.s32 	%p16, %r695, 0;
	@%p16 bra 	$L__BB0_31;
	ld.global.u32 	%r696, [%rd6+240];
	xor.b32  	%r1075, %r1075, %r696;
	ld.global.u32 	%r697, [%rd6+244];
	xor.b32  	%r1074, %r1074, %r697;
	ld.global.u32 	%r698, [%rd6+248];
	xor.b32  	%r1073, %r1073, %r698;
	ld.global.u32 	%r699, [%rd6+252];
	xor.b32  	%r1072, %r1072, %r699;
	ld.global.u32 	%r700, [%rd6+256];
	xor.b32  	%r1071, %r1071, %r700;
$L__BB0_31:
	and.b32  	%r702, %r608, 8192;
	setp.eq.s32 	%p17, %r702, 0;
	@%p17 bra 	$L__BB0_33;
	ld.global.u32 	%r703, [%rd6+260];
	xor.b32  	%r1075, %r1075, %r703;
	ld.global.u32 	%r704, [%rd6+264];
	xor.b32  	%r1074, %r1074, %r704;
	ld.global.u32 	%r705, [%rd6+268];
	xor.b32  	%r1073, %r1073, %r705;
	ld.global.u32 	%r706, [%rd6+272];
	xor.b32  	%r1072, %r1072, %r706;
	ld.global.u32 	%r707, [%rd6+276];
	xor.b32  	%r1071, %r1071, %r707;
$L__BB0_33:
	and.b32  	%r709, %r608, 16384;
	setp.eq.s32 	%p18, %r709, 0;
	@%p18 bra 	$L__BB0_35;
	ld.global.u32 	%r710, [%rd6+280];
	xor.b32  	%r1075, %r1075, %r710;
	ld.global.u32 	%r711, [%rd6+284];
	xor.b32  	%r1074, %r1074, %r711;
	ld.global.u32 	%r712, [%rd6+288];
	xor.b32  	%r1073, %r1073, %r712;
	ld.global.u32 	%r713, [%rd6+292];
	xor.b32  	%r1072, %r1072, %r713;
	ld.global.u32 	%r714, [%rd6+296];
	xor.b32  	%r1071, %r1071, %r714;
$L__BB0_35:
	and.b32  	%r716, %r608, 32768;
	setp.eq.s32 	%p19, %r716, 0;
	@%p19 bra 	$L__BB0_37;
	ld.global.u32 	%r717, [%rd6+300];
	xor.b32  	%r1075, %r1075, %r717;
	ld.global.u32 	%r718, [%rd6+304];
	xor.b32  	%r1074, %r1074, %r718;
	ld.global.u32 	%r719, [%rd6+308];
	xor.b32  	%r1073, %r1073, %r719;
	ld.global.u32 	%r720, [%rd6+312];
	xor.b32  	%r1072, %r1072, %r720;
	ld.global.u32 	%r721, [%rd6+316];
	xor.b32  	%r1071, %r1071, %r721;
$L__BB0_37:
	add.s32 	%r1070, %r1070, 16;
	setp.ne.s32 	%p20, %r1070, 32;
	@%p20 bra 	$L__BB0_5;
	mad.lo.s32 	%r722, %r1064, -31, %r19;
	add.s32 	%r1064, %r722, 1;
	setp.ne.s32 	%p21, %r1064, 5;
	@%p21 bra 	$L__BB0_4;
	st.local.u32 	[%rd1+4], %r1075;
	st.local.v2.u32 	[%rd1+8], {%r1074, %r1073};
	st.local.v2.u32 	[%rd1+16], {%r1072, %r1071};
	setp.eq.s64 	%p22, %rd4, 1;
	@%p22 bra 	$L__BB0_114;
	mov.b32 	%r1071, 0;
	mov.u32 	%r1072, %r1071;
	mov.u32 	%r1073, %r1071;
	mov.u32 	%r1074, %r1071;
	mov.u32 	%r1075, %r1071;
	mov.u32 	%r1156, %r1071;
$L__BB0_41:
	mul.wide.u32 	%rd17, %r1156, 4;
	add.s64 	%rd18, %rd1, %rd17;
	ld.local.u32 	%r194, [%rd18+4];
	shl.b32 	%r195, %r1156, 5;
	mov.b32 	%r1162, 0;
$L__BB0_42:
	.pragma "nounroll";
	shr.u32 	%r725, %r194, %r1162;
	and.b32  	%r726, %r725, 1;
	setp.eq.b32 	%p23, %r726, 1;
	not.pred 	%p24, %p23;
	add.s32 	%r727, %r195, %r1162;
	mul.lo.s32 	%r728, %r727, 5;
	mul.wide.u32 	%rd19, %r728, 4;
	add.s64 	%rd7, %rd5, %rd19;
	@%p24 bra 	$L__BB0_44;
	ld.global.u32 	%r729, [%rd7];
	xor.b32  	%r1075, %r1075, %r729;
	ld.global.u32 	%r730, [%rd7+4];
	xor.b32  	%r1074, %r1074, %r730;
	ld.global.u32 	%r731, [%rd7+8];
	xor.b32  	%r1073, %r1073, %r731;
	ld.global.u32 	%r732, [%rd7+12];
	xor.b32  	%r1072, %r1072, %r732;
	ld.global.u32 	%r733, [%rd7+16];
	xor.b32  	%r1071, %r1071, %r733;
$L__BB0_44:
	and.b32  	%r735, %r725, 2;
	setp.eq.s32 	%p25, %r735, 0;
	@%p25 bra 	$L__BB0_46;
	ld.global.u32 	%r736, [%rd7+20];
	xor.b32  	%r1075, %r1075, %r736;
	ld.global.u32 	%r737, [%rd7+24];
	xor.b32  	%r1074, %r1074, %r737;
	ld.global.u32 	%r738, [%rd7+28];
	xor.b32  	%r1073, %r1073, %r738;
	ld.global.u32 	%r739, [%rd7+32];
	xor.b32  	%r1072, %r1072, %r739;
	ld.global.u32 	%r740, [%rd7+36];
	xor.b32  	%r1071, %r1071, %r740;
$L__BB0_46:
	and.b32  	%r742, %r725, 4;
	setp.eq.s32 	%p26, %r742, 0;
	@%p26 bra 	$L__BB0_48;
	ld.global.u32 	%r743, [%rd7+40];
	xor.b32  	%r1075, %r1075, %r743;
	ld.global.u32 	%r744, [%rd7+44];
	xor.b32  	%r1074, %r1074, %r744;
	ld.global.u32 	%r745, [%rd7+48];
	xor.b32  	%r1073, %r1073, %r745;
	ld.global.u32 	%r746, [%rd7+52];
	xor.b32  	%r1072, %r1072, %r746;
	ld.global.u32 	%r747, [%rd7+56];
	xor.b32  	%r1071, %r1071, %r747;
$L__BB0_48:
	and.b32  	%r749, %r725, 8;
	setp.eq.s32 	%p27, %r749, 0;
	@%p27 bra 	$L__BB0_50;
	ld.global.u32 	%r750, [%rd7+60];
	xor.b32  	%r1075, %r1075, %r750;
	ld.global.u32 	%r751, [%rd7+64];
	xor.b32  	%r1074, %r1074, %r751;
	ld.global.u32 	%r752, [%rd7+68];
	xor.b32  	%r1073, %r1073, %r752;
	ld.global.u32 	%r753, [%rd7+72];
	xor.b32  	%r1072, %r1072, %r753;
	ld.global.u32 	%r754, [%rd7+76];
	xor.b32  	%r1071, %r1071, %r754;
$L__BB0_50:
	and.b32  	%r756, %r725, 16;
	setp.eq.s32 	%p28, %r756, 0;
	@%p28 bra 	$L__BB0_52;
	ld.global.u32 	%r757, [%rd7+80];
	xor.b32  	%r1075, %r1075, %r757;
	ld.global.u32 	%r758, [%rd7+84];
	xor.b32  	%r1074, %r1074, %r758;
	ld.global.u32 	%r759, [%rd7+88];
	xor.b32  	%r1073, %r1073, %r759;
	ld.global.u32 	%r760, [%rd7+92];
	xor.b32  	%r1072, %r1072, %r760;
	ld.global.u32 	%r761, [%rd7+96];
	xor.b32  	%r1071, %r1071, %r761;
$L__BB0_52:
	and.b32  	%r763, %r725, 32;
	setp.eq.s32 	%p29, %r763, 0;
	@%p29 bra 	$L__BB0_54;
	ld.global.u32 	%r764, [%rd7+100];
	xor.b32  	%r1075, %r1075, %r764;
	ld.global.u32 	%r765, [%rd7+104];
	xor.b32  	%r1074, %r1074, %r765;
	ld.global.u32 	%r766, [%rd7+108];
	xor.b32  	%r1073, %r1073, %r766;
	ld.global.u32 	%r767, [%rd7+112];
	xor.b32  	%r1072, %r1072, %r767;
	ld.global.u32 	%r768, [%rd7+116];
	xor.b32  	%r1071, %r1071, %r768;
$L__BB0_54:
	and.b32  	%r770, %r725, 64;
	setp.eq.s32 	%p30, %r770, 0;
	@%p30 bra 	$L__BB0_56;
	ld.global.u32 	%r771, [%rd7+120];
	xor.b32  	%r1075, %r1075, %r771;
	ld.global.u32 	%r772, [%rd7+124];
	xor.b32  	%r1074, %r1074, %r772;
	ld.global.u32 	%r773, [%rd7+128];
	xor.b32  	%r1073, %r1073, %r773;
	ld.global.u32 	%r774, [%rd7+132];
	xor.b32  	%r1072, %r1072, %r774;
	ld.global.u32 	%r775, [%rd7+136];
	xor.b32  	%r1071, %r1071, %r775;
$L__BB0_56:
	and.b32  	%r777, %r725, 128;
	setp.eq.s32 	%p31, %r777, 0;
	@%p31 bra 	$L__BB0_58;
	ld.global.u32 	%r778, [%rd7+140];
	xor.b32  	%r1075, %r1075, %r778;
	ld.global.u32 	%r779, [%rd7+144];
	xor.b32  	%r1074, %r1074, %r779;
	ld.global.u32 	%r780, [%rd7+148];
	xor.b32  	%r1073, %r1073, %r780;
	ld.global.u32 	%r781, [%rd7+152];
	xor.b32  	%r1072, %r1072, %r781;
	ld.global.u32 	%r782, [%rd7+156];
	xor.b32  	%r1071, %r1071, %r782;
$L__BB0_58:
	and.b32  	%r784, %r725, 256;
	setp.eq.s32 	%p32, %r784, 0;
	@%p32 bra 	$L__BB0_60;
	ld.global.u32 	%r785, [%rd7+160];
	xor.b32  	%r1075, %r1075, %r785;
	ld.global.u32 	%r786, [%rd7+164];
	xor.b32  	%r1074, %r1074, %r786;
	ld.global.u32 	%r787, [%rd7+168];
	xor.b32  	%r1073, %r1073, %r787;
	ld.global.u32 	%r788, [%rd7+172];
	xor.b32  	%r1072, %r1072, %r788;
	ld.global.u32 	%r789, [%rd7+176];
	xor.b32  	%r1071, %r1071, %r789;
$L__BB0_60:
	and.b32  	%r791, %r725, 512;
	setp.eq.s32 	%p33, %r791, 0;
	@%p33 bra 	$L__BB0_62;
	ld.global.u32 	%r792, [%rd7+180];
	xor.b32  	%r1075, %r1075, %r792;
	ld.global.u32 	%r793, [%rd7+184];
	xor.b32  	%r1074, %r1074, %r793;
	ld.global.u32 	%r794, [%rd7+188];
	xor.b32  	%r1073, %r1073, %r794;
	ld.global.u32 	%r795, [%rd7+192];
	xor.b32  	%r1072, %r1072, %r795;
	ld.global.u32 	%r796, [%rd7+196];
	xor.b32  	%r1071, %r1071, %r796;
$L__BB0_62:
	and.b32  	%r798, %r725, 1024;
	setp.eq.s32 	%p34, %r798, 0;
	@%p34 bra 	$L__BB0_64;
	ld.global.u32 	%r799, [%rd7+200];
	xor.b32  	%r1075, %r1075, %r799;
	ld.global.u32 	%r800, [%rd7+204];
	xor.b32  	%r1074, %r1074, %r800;
	ld.global.u32 	%r801, [%rd7+208];
	xor.b32  	%r1073, %r1073, %r801;
	ld.global.u32 	%r802, [%rd7+212];
	xor.b32  	%r1072, %r1072, %r802;
	ld.global.u32 	%r803, [%rd7+216];
	xor.b32  	%r1071, %r1071, %r803;
$L__BB0_64:
	and.b32  	%r805, %r725, 2048;
	setp.eq.s32 	%p35, %r805, 0;
	@%p35 bra 	$L__BB0_66;
	ld.global.u32 	%r806, [%rd7+220];
	xor.b32  	%r1075, %r1075, %r806;
	ld.global.u32 	%r807, [%rd7+224];
	xor.b32  	%r1074, %r1074, %r807;
	ld.global.u32 	%r808, [%rd7+228];
	xor.b32  	%r1073, %r1073, %r808;
	ld.global.u32 	%r809, [%rd7+232];
	xor.b32  	%r1072, %r1072, %r809;
	ld.global.u32 	%r810, [%rd7+236];
	xor.b32  	%r1071, %r1071, %r810;
$L__BB0_66:
	and.b32  	%r812, %r725, 4096;
	setp.eq.s32 	%p36, %r812, 0;
	@%p36 bra 	$L__BB0_68;
	ld.global.u32 	%r813, [%rd7+240];
	xor.b32  	%r1075, %r1075, %r813;
	ld.global.u32 	%r814, [%rd7+244];
	xor.b32  	%r1074, %r1074, %r814;
	ld.global.u32 	%r815, [%rd7+248];
	xor.b32  	%r1073, %r1073, %r815;
	ld.global.u32 	%r816, [%rd7+252];
	xor.b32  	%r1072, %r1072, %r816;
	ld.global.u32 	%r817, [%rd7+256];
	xor.b32  	%r1071, %r1071, %r817;
$L__BB0_68:
	and.b32  	%r819, %r725, 8192;
	setp.eq.s32 	%p37, %r819, 0;
	@%p37 bra 	$L__BB0_70;
	ld.global.u32 	%r820, [%rd7+260];
	xor.b32  	%r1075, %r1075, %r820;
	ld.global.u32 	%r821, [%rd7+264];
	xor.b32  	%r1074, %r1074, %r821;
	ld.global.u32 	%r822, [%rd7+268];
	xor.b32  	%r1073, %r1073, %r822;
	ld.global.u32 	%r823, [%rd7+272];
	xor.b32  	%r1072, %r1072, %r823;
	ld.global.u32 	%r824, [%rd7+276];
	xor.b32  	%r1071, %r1071, %r824;
$L__BB0_70:
	and.b32  	%r826, %r725, 16384;
	setp.eq.s32 	%p38, %r826, 0;
	@%p38 bra 	$L__BB0_72;
	ld.global.u32 	%r827, [%rd7+280];
	xor.b32  	%r1075, %r1075, %r827;
	ld.global.u32 	%r828, [%rd7+284];
	xor.b32  	%r1074, %r1074, %r828;
	ld.global.u32 	%r829, [%rd7+288];
	xor.b32  	%r1073, %r1073, %r829;
	ld.global.u32 	%r830, [%rd7+292];
	xor.b32  	%r1072, %r1072, %r830;
	ld.global.u32 	%r831, [%rd7+296];
	xor.b32  	%r1071, %r1071, %r831;
$L__BB0_72:
	and.b32  	%r833, %r725, 32768;
	setp.eq.s32 	%p39, %r833, 0;
	@%p39 bra 	$L__BB0_74;
	ld.global.u32 	%r834, [%rd7+300];
	xor.b32  	%r1075, %r1075, %r834;
	ld.global.u32 	%r835, [%rd7+304];
	xor.b32  	%r1074, %r1074, %r835;
	ld.global.u32 	%r836, [%rd7+308];
	xor.b32  	%r1073, %r1073, %r836;
	ld.global.u32 	%r837, [%rd7+312];
	xor.b32  	%r1072, %r1072, %r837;
	ld.global.u32 	%r838, [%rd7+316];
	xor.b32  	%r1071, %r1071, %r838;
$L__BB0_74:
	add.s32 	%r1162, %r1162, 16;
	setp.ne.s32 	%p40, %r1162, 32;
	@%p40 bra 	$L__BB0_42;
	mad.lo.s32 	%r839, %r1156, -31, %r195;
	add.s32 	%r1156, %r839, 1;
	setp.ne.s32 	%p41, %r1156, 5;
	@%p41 bra 	$L__BB0_41;
	st.local.u32 	[%rd1+4], %r1075;
	st.local.v2.u32 	[%rd1+8], {%r1074, %r1073};
	st.local.v2.u32 	[%rd1+16], {%r1072, %r1071};
	setp.ne.s64 	%p42, %rd4, 3;
	@%p42 bra 	$L__BB0_114;
	mov.b32 	%r1071, 0;
	mov.u32 	%r1072, %r1071;
	mov.u32 	%r1073, %r1071;
	mov.u32 	%r1074, %r1071;
	mov.u32 	%r1075, %r1071;
	mov.u32 	%r1248, %r1071;
$L__BB0_78:
	mul.wide.u32 	%rd20, %r1248, 4;
	add.s64 	%rd21, %rd1, %rd20;
	ld.local.u32 	%r370, [%rd21+4];
	shl.b32 	%r371, %r1248, 5;
	mov.b32 	%r1254, 0;
$L__BB0_79:
	.pragma "nounroll";
	shr.u32 	%r842, %r370, %r1254;
	and.b32  	%r843, %r842, 1;
	setp.eq.b32 	%p43, %r843, 1;
	not.pred 	%p44, %p43;
	add.s32 	%r844, %r371, %r1254;
	mul.lo.s32 	%r845, %r844, 5;
	mul.wide.u32 	%rd22, %r845, 4;
	add.s64 	%rd8, %rd5, %rd22;
	@%p44 bra 	$L__BB0_81;
	ld.global.u32 	%r846, [%rd8];
	xor.b32  	%r1075, %r1075, %r846;
	ld.global.u32 	%r847, [%rd8+4];
	xor.b32  	%r1074, %r1074, %r847;
	ld.global.u32 	%r848, [%rd8+8];
	xor.b32  	%r1073, %r1073, %r848;
	ld.global.u32 	%r849, [%rd8+12];
	xor.b32  	%r1072, %r1072, %r849;
	ld.global.u32 	%r850, [%rd8+16];
	xor.b32  	%r1071, %r1071, %r850;
$L__BB0_81:
	and.b32  	%r852, %r842, 2;
	setp.eq.s32 	%p45, %r852, 0;
	@%p45 bra 	$L__BB0_83;
	ld.global.u32 	%r853, [%rd8+20];
	xor.b32  	%r1075, %r1075, %r853;
	ld.global.u32 	%r854, [%rd8+24];
	xor.b32  	%r1074, %r1074, %r854;
	ld.global.u32 	%r855, [%rd8+28];
	xor.b32  	%r1073, %r1073, %r855;
	ld.global.u32 	%r856, [%rd8+32];
	xor.b32  	%r1072, %r1072, %r856;
	ld.global.u32 	%r857, [%rd8+36];
	xor.b32  	%r1071, %r1071, %r857;
$L__BB0_83:
	and.b32  	%r859, %r842, 4;
	setp.eq.s32 	%p46, %r859, 0;
	@%p46 bra 	$L__BB0_85;
	ld.global.u32 	%r860, [%rd8+40];
	xor.b32  	%r1075, %r1075, %r860;
	ld.global.u32 	%r861, [%rd8+44];
	xor.b32  	%r1074, %r1074, %r861;
	ld.global.u32 	%r862, [%rd8+48];
	xor.b32  	%r1073, %r1073, %r862;
	ld.global.u32 	%r863, [%rd8+52];
	xor.b32  	%r1072, %r1072, %r863;
	ld.global.u32 	%r864, [%rd8+56];
	xor.b32  	%r1071, %r1071, %r864;
$L__BB0_85:
	and.b32  	%r866, %r842, 8;
	setp.eq.s32 	%p47, %r866, 0;
	@%p47 bra 	$L__BB0_87;
	ld.global.u32 	%r867, [%rd8+60];
	xor.b32  	%r1075, %r1075, %r867;
	ld.global.u32 	%r868, [%rd8+64];
	xor.b32  	%r1074, %r1074, %r868;
	ld.global.u32 	%r869, [%rd8+68];
	xor.b32  	%r1073, %r1073, %r869;
	ld.global.u32 	%r870, [%rd8+72];
	xor.b32  	%r1072, %r1072, %r870;
	ld.global.u32 	%r871, [%rd8+76];
	xor.b32  	%r1071, %r1071, %r871;
$L__BB0_87:
	and.b32  	%r873, %r842, 16;
	setp.eq.s32 	%p48, %r873, 0;
	@%p48 bra 	$L__BB0_89;
	ld.global.u32 	%r874, [%rd8+80];
	xor.b32  	%r1075, %r1075, %r874;
	ld.global.u32 	%r875, [%rd8+84];
	xor.b32  	%r1074, %r1074, %r875;
	ld.global.u32 	%r876, [%rd8+88];
	xor.b32  	%r1073, %r1073, %r876;
	ld.global.u32 	%r877, [%rd8+92];
	xor.b32  	%r1072, %r1072, %r877;
	ld.global.u32 	%r878, [%rd8+96];
	xor.b32  	%r1071, %r1071, %r878;
$L__BB0_89:
	and.b32  	%r880, %r842, 32;
	setp.eq.s32 	%p49, %r880, 0;
	@%p49 bra 	$L__BB0_91;
	ld.global.u32 	%r881, [%rd8+100];
	xor.b32  	%r1075, %r1075, %r881;
	ld.global.u32 	%r882, [%rd8+104];
	xor.b32  	%r1074, %r1074, %r882;
	ld.global.u32 	%r883, [%rd8+108];
	xor.b32  	%r1073, %r1073, %r883;
	ld.global.u32 	%r884, [%rd8+112];
	xor.b32  	%r1072, %r1072, %r884;
	ld.global.u32 	%r885, [%rd8+116];
	xor.b32  	%r1071, %r1071, %r885;
$L__BB0_91:
	and.b32  	%r887, %r842, 64;
	setp.eq.s32 	%p50, %r887, 0;
	@%p50 bra 	$L__BB0_93;
	ld.global.u32 	%r888, [%rd8+120];
	xor.b32  	%r1075, %r1075, %r888;
	ld.global.u32 	%r889, [%rd8+124];
	xor.b32  	%r1074, %r1074, %r889;
	ld.global.u32 	%r890, [%rd8+128];
	xor.b32  	%r1073, %r1073, %r890;
	ld.global.u32 	%r891, [%rd8+132];
	xor.b32  	%r1072, %r1072, %r891;
	ld.global.u32 	%r892, [%rd8+136];
	xor.b32  	%r1071, %r1071, %r892;
$L__BB0_93:
	and.b32  	%r894, %r842, 128;
	setp.eq.s32 	%p51, %r894, 0;
	@%p51 bra 	$L__BB0_95;
	ld.global.u32 	%r895, [%rd8+140];
	xor.b32  	%r1075, %r1075, %r895;
	ld.global.u32 	%r896, [%rd8+144];
	xor.b32  	%r1074, %r1074, %r896;
	ld.global.u32 	%r897, [%rd8+148];
	xor.b32  	%r1073, %r1073, %r897;
	ld.global.u32 	%r898, [%rd8+152];
	xor.b32  	%r1072, %r1072, %r898;
	ld.global.u32 	%r899, [%rd8+156];
	xor.b32  	%r1071, %r1071, %r899;
$L__BB0_95:
	and.b32  	%r901, %r842, 256;
	setp.eq.s32 	%p52, %r901, 0;
	@%p52 bra 	$L__BB0_97;
	ld.global.u32 	%r902, [%rd8+160];
	xor.b32  	%r1075, %r1075, %r902;
	ld.global.u32 	%r903, [%rd8+164];
	xor.b32  	%r1074, %r1074, %r903;
	ld.global.u32 	%r904, [%rd8+168];
	xor.b32  	%r1073, %r1073, %r904;
	ld.global.u32 	%r905, [%rd8+172];
	xor.b32  	%r1072, %r1072, %r905;
	ld.global.u32 	%r906, [%rd8+176];
	xor.b32  	%r1071, %r1071, %r906;
$L__BB0_97:
	and.b32  	%r908, %r842, 512;
	setp.eq.s32 	%p53, %r908, 0;
	@%p53 bra 	$L__BB0_99;
	ld.global.u32 	%r909, [%rd8+180];
	xor.b32  	%r1075, %r1075, %r909;
	ld.global.u32 	%r910, [%rd8+184];
	xor.b32  	%r1074, %r1074, %r910;
	ld.global.u32 	%r911, [%rd8+188];
	xor.b32  	%r1073, %r1073, %r911;
	ld.global.u32 	%r912, [%rd8+192];
	xor.b32  	%r1072, %r1072, %r912;
	ld.global.u32 	%r913, [%rd8+196];
	xor.b32  	%r1071, %r1071, %r913;
$L__BB0_99:
	and.b32  	%r915, %r842, 1024;
	setp.eq.s32 	%p54, %r915, 0;
	@%p54 bra 	$L__BB0_101;
	ld.global.u32 	%r916, [%rd8+200];
	xor.b32  	%r1075, %r1075, %r916;
	ld.global.u32 	%r917, [%rd8+204];
	xor.b32  	%r1074, %r1074, %r917;
	ld.global.u32 	%r918, [%rd8+208];
	xor.b32  	%r1073, %r1073, %r918;
	ld.global.u32 	%r919, [%rd8+212];
	xor.b32  	%r1072, %r1072, %r919;
	ld.global.u32 	%r920, [%rd8+216];
	xor.b32  	%r1071, %r1071, %r920;
$L__BB0_101:
	and.b32  	%r922, %r842, 2048;
	setp.eq.s32 	%p55, %r922, 0;
	@%p55 bra 	$L__BB0_103;
	ld.global.u32 	%r923, [%rd8+220];
	xor.b32  	%r1075, %r1075, %r923;
	ld.global.u32 	%r924, [%rd8+224];
	xor.b32  	%r1074, %r1074, %r924;
	ld.global.u32 	%r925, [%rd8+228];
	xor.b32  	%r1073, %r1073, %r925;
	ld.global.u32 	%r926, [%rd8+232];
	xor.b32  	%r1072, %r1072, %r926;
	ld.global.u32 	%r927, [%rd8+236];
	xor.b32  	%r1071, %r1071, %r927;
$L__BB0_103:
	and.b32  	%r929, %r842, 4096;
	setp.eq.s32 	%p56, %r929, 0;
	@%p56 bra 	$L__BB0_105;
	ld.global.u32 	%r930, [%rd8+240];
	xor.b32  	%r1075, %r1075, %r930;
	ld.global.u32 	%r931, [%rd8+244];
	xor.b32  	%r1074, %r1074, %r931;
	ld.global.u32 	%r932, [%rd8+248];
	xor.b32  	%r1073, %r1073, %r932;
	ld.global.u32 	%r933, [%rd8+252];
	xor.b32  	%r1072, %r1072, %r933;
	ld.global.u32 	%r934, [%rd8+256];
	xor.b32  	%r1071, %r1071, %r934;
$L__BB0_105:
	and.b32  	%r936, %r842, 8192;
	setp.eq.s32 	%p57, %r936, 0;
	@%p57 bra 	$L__BB0_107;
	ld.global.u32 	%r937, [%rd8+260];
	xor.b32  	%r1075, %r1075, %r937;
	ld.global.u32 	%r938, [%rd8+264];
	xor.b32  	%r1074, %r1074, %r938;
	ld.global.u32 	%r939, [%rd8+268];
	xor.b32  	%r1073, %r1073, %r939;
	ld.global.u32 	%r940, [%rd8+272];
	xor.b32  	%r1072, %r1072, %r940;
	ld.global.u32 	%r941, [%rd8+276];
	xor.b32  	%r1071, %r1071, %r941;
$L__BB0_107:
	and.b32  	%r943, %r842, 16384;
	setp.eq.s32 	%p58, %r943, 0;
	@%p58 bra 	$L__BB0_109;
	ld.global.u32 	%r944, [%rd8+280];
	xor.b32  	%r1075, %r1075, %r944;
	ld.global.u32 	%r945, [%rd8+284];
	xor.b32  	%r1074, %r1074, %r945;
	ld.global.u32 	%r946, [%rd8+288];
	xor.b32  	%r1073, %r1073, %r946;
	ld.global.u32 	%r947, [%rd8+292];
	xor.b32  	%r1072, %r1072, %r947;
	ld.global.u32 	%r948, [%rd8+296];
	xor.b32  	%r1071, %r1071, %r948;
$L__BB0_109:
	and.b32  	%r950, %r842, 32768;
	setp.eq.s32 	%p59, %r950, 0;
	@%p59 bra 	$L__BB0_111;
	ld.global.u32 	%r951, [%rd8+300];
	xor.b32  	%r1075, %r1075, %r951;
	ld.global.u32 	%r952, [%rd8+304];
	xor.b32  	%r1074, %r1074, %r952;
	ld.global.u32 	%r953, [%rd8+308];
	xor.b32  	%r1073, %r1073, %r953;
	ld.global.u32 	%r954, [%rd8+312];
	xor.b32  	%r1072, %r1072, %r954;
	ld.global.u32 	%r955, [%rd8+316];
	xor.b32  	%r1071, %r1071, %r955;
$L__BB0_111:
	add.s32 	%r1254, %r1254, 16;
	setp.ne.s32 	%p60, %r1254, 32;
	@%p60 bra 	$L__BB0_79;
	mad.lo.s32 	%r956, %r1248, -31, %r371;
	add.s32 	%r1248, %r956, 1;
	setp.ne.s32 	%p61, %r1248, 5;
	@%p61 bra 	$L__BB0_78;
	st.local.u32 	[%rd1+4], %r1075;
	st.local.v2.u32 	[%rd1+8], {%r1074, %r1073};
	st.local.v2.u32 	[%rd1+16], {%r1072, %r1071};
$L__BB0_114:
	shr.u64 	%rd26, %rd3, 2;
	add.s32 	%r1058, %r1058, 1;
	setp.gt.u64 	%p62, %rd3, 3;
	@%p62 bra 	$L__BB0_2;
$L__BB0_115:
	setp.lt.s32 	%p63, %r594, 1;
	mov.b32 	%r1369, 0;
	@%p63 bra 	$L__BB0_123;
	and.b32  	%r551, %r594, 3;
	setp.lt.u32 	%p64, %r594, 4;
	mov.b32 	%r1369, 0;
	@%p64 bra 	$L__BB0_120;
	and.b32  	%r961, %r594, 2147483644;
	neg.s32 	%r1345, %r961;
	mov.b32 	%r1369, 0;
$L__BB0_118:
	shr.u32 	%r962, %r1075, 2;
	xor.b32  	%r963, %r962, %r1075;
	shl.b32 	%r964, %r1071, 4;
	shl.b32 	%r965, %r963, 1;
	xor.b32  	%r966, %r965, %r964;
	xor.b32  	%r967, %r966, %r963;
	xor.b32  	%r968, %r967, %r1071;
	add.s32 	%r969, %r1346, -638133224;
	add.s32 	%r970, %r969, %r968;
	add.s32 	%r971, %r970, 362437;
	cvt.rn.f32.u32 	%f1, %r971;
	fma.rn.f32 	%f2, %f1, 0f2F800000, 0f2F000000;
	shr.u32 	%r972, %r1074, 2;
	xor.b32  	%r973, %r972, %r1074;
	shl.b32 	%r974, %r968, 4;
	shl.b32 	%r975, %r973, 1;
	xor.b32  	%r976, %r975, %r974;
	xor.b32  	%r977, %r976, %r973;
	xor.b32  	%r978, %r977, %r968;
	add.s32 	%r979, %r969, %r978;
	add.s32 	%r980, %r979, 724874;
	cvt.rn.f32.u32 	%f3, %r980;
	fma.rn.f32 	%f4, %f3, 0f2F800000, 0f2F000000;
	mul.f32 	%f5, %f4, %f4;
	fma.rn.f32 	%f6, %f2, %f2, %f5;
	setp.le.f32 	%p65, %f6, 0f3F800000;
	selp.u32 	%r981, 1, 0, %p65;
	add.s32 	%r982, %r1369, %r981;
	shr.u32 	%r983, %r1073, 2;
	xor.b32  	%r984, %r983, %r1073;
	shl.b32 	%r985, %r978, 4;
	shl.b32 	%r986, %r984, 1;
	xor.b32  	%r987, %r986, %r985;
	xor.b32  	%r988, %r987, %r984;
	xor.b32  	%r989, %r988, %r978;
	add.s32 	%r990, %r969, %r989;
	add.s32 	%r991, %r990, 1087311;
	cvt.rn.f32.u32 	%f7, %r991;
	fma.rn.f32 	%f8, %f7, 0f2F800000, 0f2F000000;
	shr.u32 	%r992, %r1072, 2;
	xor.b32  	%r993, %r992, %r1072;
	shl.b32 	%r994, %r989, 4;
	shl.b32 	%r995, %r993, 1;
	xor.b32  	%r996, %r995, %r994;
	xor.b32  	%r997, %r996, %r993;
	xor.b32  	%r1075, %r997, %r989;
	add.s32 	%r998, %r969, %r1075;
	add.s32 	%r999, %r998, 1449748;
	cvt.rn.f32.u32 	%f9, %r999;
	fma.rn.f32 	%f10, %f9, 0f2F800000, 0f2F000000;
	mul.f32 	%f11, %f10, %f10;
	fma.rn.f32 	%f12, %f8, %f8, %f11;
	setp.le.f32 	%p66, %f12, 0f3F800000;
	selp.u32 	%r1000, 1, 0, %p66;
	add.s32 	%r1001, %r982, %r1000;
	shr.u32 	%r1002, %r1071, 2;
	xor.b32  	%r1003, %r1002, %r1071;
	shl.b32 	%r1004, %r1075, 4;
	shl.b32 	%r1005, %r1003, 1;
	xor.b32  	%r1006, %r1005, %r1004;
	xor.b32  	%r1007, %r1006, %r1003;
	xor.b32  	%r1074, %r1007, %r1075;
	add.s32 	%r1008, %r969, %r1074;
	add.s32 	%r1009, %r1008, 1812185;
	cvt.rn.f32.u32 	%f13, %r1009;
	fma.rn.f32 	%f14, %f13, 0f2F800000, 0f2F000000;
	shr.u32 	%r1010, %r968, 2;
	xor.b32  	%r1011, %r1010, %r968;
	shl.b32 	%r1012, %r1074, 4;
	shl.b32 	%r1013, %r1011, 1;
	xor.b32  	%r1014, %r1013, %r1012;
	xor.b32  	%r1015, %r1014, %r1011;
	xor.b32  	%r1073, %r1015, %r1074;
	add.s32 	%r1016, %r969, %r1073;
	add.s32 	%r1017, %r1016, 2174622;
	cvt.rn.f32.u32 	%f15, %r1017;
	fma.rn.f32 	%f16, %f15, 0f2F800000, 0f2F000000;
	mul.f32 	%f17, %f16, %f16;
	fma.rn.f32 	%f18, %f14, %f14, %f17;
	setp.le.f32 	%p67, %f18, 0f3F800000;
	selp.u32 	%r1018, 1, 0, %p67;
	add.s32 	%r1019, %r1001, %r1018;
	shr.u32 	%r1020, %r978, 2;
	xor.b32  	%r1021, %r1020, %r978;
	shl.b32 	%r1022, %r1073, 4;
	shl.b32 	%r1023, %r1021, 1;
	xor.b32  	%r1024, %r1023, %r1022;
	xor.b32  	%r1025, %r1024, %r1021;
	xor.b32  	%r1072, %r1025, %r1073;
	add.s32 	%r1026, %r969, %r1072;
	add.s32 	%r1027, %r1026, 2537059;
	cvt.rn.f32.u32 	%f19, %r1027;
	fma.rn.f32 	%f20, %f19, 0f2F800000, 0f2F000000;
	shr.u32 	%r1028, %r989, 2;
	xor.b32  	%r1029, %r1028, %r989;
	shl.b32 	%r1030, %r1072, 4;
	shl.b32 	%r1031, %r1029, 1;
	xor.b32  	%r1032, %r1031, %r1030;
	xor.b32  	%r1033, %r1032, %r1029;
	xor.b32  	%r1071, %r1033, %r1072;
	add.s32 	%r1034, %r969, %r1071;
	add.s32 	%r1035, %r1034, 2899496;
	cvt.rn.f32.u32 	%f21, %r1035;
	fma.rn.f32 	%f22, %f21, 0f2F800000, 0f2F000000;
	mul.f32 	%f23, %f22, %f22;
	fma.rn.f32 	%f24, %f20, %f20, %f23;
	setp.le.f32 	%p68, %f24, 0f3F800000;
	selp.u32 	%r1036, 1, 0, %p68;
	add.s32 	%r1369, %r1019, %r1036;
	add.s32 	%r1346, %r1346, 2899496;
	add.s32 	%r1345, %r1345, 4;
	setp.ne.s32 	%p69, %r1345, 0;
	@%p69 bra 	$L__BB0_118;
	add.s32 	%r1354, %r1346, -638133224;
$L__BB0_120:
	setp.eq.s32 	%p70, %r551, 0;
	@%p70 bra 	$L__BB0_123;
	add.s32 	%r1362, %r1354, 724874;
	neg.s32 	%r1361, %r551;
$L__BB0_122:
	.pragma "nounroll";
	mov.u32 	%r584, %r1073;
	mov.u32 	%r583, %r1072;
	mov.u32 	%r1073, %r1071;
	shr.u32 	%r1037, %r1075, 2;
	xor.b32  	%r1038, %r1037, %r1075;
	shl.b32 	%r1039, %r1073, 4;
	shl.b32 	%r1040, %r1038, 1;
	xor.b32  	%r1041, %r1040, %r1039;
	xor.b32  	%r1042, %r1041, %r1038;
	xor.b32  	%r1072, %r1042, %r1073;
	add.s32 	%r1043, %r1362, %r1072;
	add.s32 	%r1044, %r1043, -362437;
	cvt.rn.f32.u32 	%f25, %r1044;
	fma.rn.f32 	%f26, %f25, 0f2F800000, 0f2F000000;
	shr.u32 	%r1045, %r1074, 2;
	xor.b32  	%r1046, %r1045, %r1074;
	shl.b32 	%r1047, %r1072, 4;
	shl.b32 	%r1048, %r1046, 1;
	xor.b32  	%r1049, %r1048, %r1047;
	xor.b32  	%r1050, %r1049, %r1046;
	xor.b32  	%r1071, %r1050, %r1072;
	add.s32 	%r1051, %r1362, %r1071;
	cvt.rn.f32.u32 	%f27, %r1051;
	fma.rn.f32 	%f28, %f27, 0f2F800000, 0f2F000000;
	mul.f32 	%f29, %f28, %f28;
	fma.rn.f32 	%f30, %f26, %f26, %f29;
	setp.le.f32 	%p71, %f30, 0f3F800000;
	selp.u32 	%r1052, 1, 0, %p71;
	add.s32 	%r1369, %r1369, %r1052;
	add.s32 	%r1362, %r1362, 724874;
	add.s32 	%r1361, %r1361, 1;
	setp.ne.s32 	%p72, %r1361, 0;
	mov.u32 	%r1074, %r583;
	mov.u32 	%r1075, %r584;
	@%p72 bra 	$L__BB0_122;
$L__BB0_123:
	cvta.to.global.u64 	%rd23, %rd10;
	shl.b64 	%rd24, %rd2, 2;
	add.s64 	%rd25, %rd23, %rd24;
	st.global.u32 	[%rd25], %r1369;
	ret;

}


// ===== COMPILED SASS (sm_100) =====

	.target	sm_100

	.elftype	@"ET_EXEC"


//--------------------- .note.nv.tkinfo           --------------------------
	.section	.note.nv.tkinfo,"",@"SHT_NOTE"
	.sectionflags	@"SHF_NOTE_NV_TKINFO"
	.tkinfo
        /*0018*/ 	.word	0x00000002
        /*0030*/ 	.string	""
        /*0030*/ 	.string	"ptxas"
        /*0030*/ 	.string	"Cuda compilation tools, release 13.0, V13.0.88"
        /*0030*/ 	.string	"Build cuda_13.0.r13.0/compiler.36424714_0"
        /*0030*/ 	.string	"-arch sm_100 -m 64 "



//--------------------- .note.nv.cuinfo           --------------------------
	.section	.note.nv.cuinfo,"",@"SHT_NOTE"
	.sectionflags	@"SHF_NOTE_NV_CUINFO"
        /*0018*/ 	.short	0x0002
        /*001a*/ 	.short	0x0064
        /*001c*/ 	.short	0x0082
	.zero		2


//--------------------- .nv.info                  --------------------------
	.section	.nv.info,"",@"SHT_CUDA_INFO"
	.align	4


	//----- nvinfo : EIATTR_REGCOUNT
	.align		4
        /*0000*/ 	.byte	0x04, 0x2f
        /*0002*/ 	.short	(.L_10 - .L_9)
	.align		4
.L_9:
        /*0004*/ 	.word	index@(_Z10estimatePiPjij)
        /*0008*/ 	.word	0x0000001f


	//----- nvinfo : EIATTR_FRAME_SIZE
	.align		4
.L_10:
        /*000c*/ 	.byte	0x04, 0x11
        /*000e*/ 	.short	(.L_12 - .L_11)
	.align		4
.L_11:
        /*0010*/ 	.word	index@(_Z10estimatePiPjij)
        /*0014*/ 	.word	0x00000030


	//----- nvinfo : EIATTR_MIN_STACK_SIZE
	.align		4
.L_12:
        /*0018*/ 	.byte	0x04, 0x12
        /*001a*/ 	.short	(.L_14 - .L_13)
	.align		4
.L_13:
        /*001c*/ 	.word	index@(_Z10estimatePiPjij)
        /*0020*/ 	.word	0x00000030
.L_14:


//--------------------- .nv.compat                --------------------------
	.section	.nv.compat,"",@"SHT_CUDA_COMPAT_INFO"
	.align	4
        /*0000*/ 	.byte	0x02, 0x09, 0x00, 0x00, 0x02, 0x02, 0x01, 0x00, 0x02, 0x05, 0x05, 0x00, 0x03, 0x07, 0x01, 0x01
        /*0010*/ 	.byte	0x02, 0x03, 0x00, 0x00, 0x02, 0x06, 0x01, 0x00, 0x04, 0x0b, 0x08, 0x00, 0x01, 0x00, 0x00, 0x00
        /*0020*/ 	.byte	0x00, 0x00, 0x00, 0x00


//--------------------- .nv.info._Z10estimatePiPjij --------------------------
	.section	.nv.info._Z10estimatePiPjij,"",@"SHT_CUDA_INFO"
	.sectionflags	@""
	.align	4


	//----- nvinfo : EIATTR_CUDA_API_VERSION
	.align		4
        /*0000*/ 	.byte	0x04, 0x37
        /*0002*/ 	.short	(.L_16 - .L_15)
.L_15:
        /*0004*/ 	.word	0x00000082


	//----- nvinfo : EIATTR_KPARAM_INFO
	.align		4
.L_16:
        /*0008*/ 	.byte	0x04, 0x17
        /*000a*/ 	.short	(.L_18 - .L_17)
.L_17:
        /*000c*/ 	.word	0x00000000
        /*0010*/ 	.short	0x0002
        /*0012*/ 	.short	0x000c
        /*0014*/ 	.byte	0x00, 0xf0, 0x11, 0x00


	//----- nvinfo : EIATTR_KPARAM_INFO
	.align		4
.L_18:
        /*0018*/ 	.byte	0x04, 0x17
        /*001a*/ 	.short	(.L_20 - .L_19)
.L_19:
        /*001c*/ 	.word	0x00000000
        /*0020*/ 	.short	0x0001
        /*0022*/ 	.short	0x0008
        /*0024*/ 	.byte	0x00, 0xf0, 0x11, 0x00


	//----- nvinfo : EIATTR_KPARAM_INFO
	.align		4
.L_20:
        /*0028*/ 	.byte	0x04, 0x17
        /*002a*/ 	.short	(.L_22 - .L_21)
.L_21:
        /*002c*/ 	.word	0x00000000
        /*0030*/ 	.short	0x0000
        /*0032*/ 	.short	0x0000
        /*0034*/ 	.byte	0x00, 0xf5, 0x21, 0x00


	//----- nvinfo : EIATTR_SPARSE_MMA_MASK
	.align		4
.L_22:
        /*0038*/ 	.byte	0x03, 0x50
        /*003a*/ 	.short	0x0000


	//----- nvinfo : EIATTR_MAXREG_COUNT
	.align		4
        /*003c*/ 	.byte	0x03, 0x1b
        /*003e*/ 	.short	0x00ff


	//----- nvinfo : EIATTR_MERCURY_ISA_VERSION
	.align		4
        /*0040*/ 	.byte	0x03, 0x5f
        /*0042*/ 	.short	0x0101


	//----- nvinfo : EIATTR_VRC_CTA_INIT_COUNT
	.align		4
        /*0044*/ 	.byte	0x02, 0x4a
	.zero		1
	.zero		1


	//----- nvinfo : EIATTR_EXIT_INSTR_OFFSETS
	.align		4
        /*0048*/ 	.byte	0x04, 0x1c
        /*004a*/ 	.short	(.L_24 - .L_23)


	//   ....[0]....
.L_23:
        /*004c*/ 	.word	0x00003070


	//----- nvinfo : EIATTR_CRS_STACK_SIZE
	.align		4
.L_24:
        /*0050*/ 	.byte	0x04, 0x1e
        /*0052*/ 	.short	(.L_26 - .L_25)
.L_25:
        /*0054*/ 	.word	0x00000000


	//----- nvinfo : EIATTR_CBANK_PARAM_SIZE
	.align		4
.L_26:
        /*0058*/ 	.byte	0x03, 0x19
        /*005a*/ 	.short	0x0010


	//----- nvinfo : EIATTR_PARAM_CBANK
	.align		4
        /*005c*/ 	.byte	0x04, 0x0a
        /*005e*/ 	.short	(.L_28 - .L_27)
	.align		4
.L_27:
        /*0060*/ 	.word	index@(.nv.constant0._Z10estimatePiPjij)
        /*0064*/ 	.short	0x0380
        /*0066*/ 	.short	0x0010


	//----- nvinfo : EIATTR_SW_WAR
	.align		4
.L_28:
        /*0068*/ 	.byte	0x04, 0x36
        /*006a*/ 	.short	(.L_30 - .L_29)
.L_29:
        /*006c*/ 	.word	0x00000008
.L_30:


//--------------------- .nv.callgraph             --------------------------
	.section	.nv.callgraph,"",@"SHT_CUDA_CALLGRAPH"
	.align	4
	.sectionentsize	8
	.align		4
        /*0000*/ 	.word	0x00000000
	.align		4
        /*0004*/ 	.word	0xffffffff
	.align		4
        /*0008*/ 	.word	0x00000000
	.align		4
        /*000c*/ 	.word	0xfffffffe
	.align		4
        /*0010*/ 	.word	0x00000000
	.align		4
        /*0014*/ 	.word	0xfffffffd
	.align		4
        /*0018*/ 	.word	0x00000000
	.align		4
        /*001c*/ 	.word	0xfffffffc


//--------------------- .nv.constant4             --------------------------
	.section	.nv.constant4,"a",@progbits
	.align	8
	.align		8
.nv.constant4:
        /*0000*/ 	.dword	precalc_xorwow_matrix
	.align		8
        /*0008*/ 	.dword	precalc_xorwow_offset_matrix
	.align		8
        /*0010*/ 	.dword	mrg32k3aM1
	.align		8
        /*0018*/ 	.dword	mrg32k3aM2
	.align		8
        /*0020*/ 	.dword	mrg32k3aM1SubSeq
	.align		8
        /*0028*/ 	.dword	mrg32k3aM2SubSeq
	.align		8
        /*0030*/ 	.dword	mrg32k3aM1Seq
	.align		8
        /*0038*/ 	.dword	mrg32k3aM2Seq


//--------------------- .nv.constant3             --------------------------
	.section	.nv.constant3,"a",@progbits
	.align	8
.nv.constant3:
	.type		__cr_lgamma_table,@object
	.size		__cr_lgamma_table,(.L_8 - __cr_lgamma_table)
__cr_lgamma_table:
        /*0000*/ 	.byte	0x00, 0x00, 0x00, 0x00, 0x00, 0x00, 0x00, 0x00, 0x00, 0x00, 0x00, 0x00, 0x00, 0x00, 0x00, 0x00
        /*0010*/ 	.byte	0xef, 0x39, 0xfa, 0xfe, 0x42, 0x2e, 0xe6, 0x3f, 0x02, 0x20, 0x2a, 0xfa, 0x0b, 0xab, 0xfc, 0x3f
        /*0020*/ 	.byte	0xf9, 0x2c, 0x92, 0x7c, 0xa7, 0x6c, 0x09, 0x40, 0xc9, 0x79, 0x44, 0x3c, 0x64, 0x26, 0x13, 0x40
        /*0030*/ 	.byte	0xca, 0x01, 0xcf, 0x3a, 0x27, 0x51, 0x1a, 0x40, 0x30, 0xcc, 0x2d, 0xf3, 0xe1, 0x0c, 0x21, 0x40
        /*0040*/ 	.byte	0x0d, 0xb7, 0xfc, 0x82, 0x8e, 0x35, 0x25, 0x40
.L_8:


//--------------------- .text._Z10estimatePiPjij  --------------------------
	.section	.text._Z10estimatePiPjij,"ax",@progbits
	.align	128
        .global         _Z10estimatePiPjij
        .type           _Z10estimatePiPjij,@function
        .size           _Z10estimatePiPjij,(.L_x_16 - _Z10estimatePiPjij)
        .other          _Z10estimatePiPjij,@"STO_CUDA_ENTRY STV_DEFAULT"
_Z10estimatePiPjij:
.text._Z10estimatePiPjij:
[----:B------:R-:W0:Y:S08]  /*0000*/  LDC R1, c[0x0][0x37c] ;  /* 0x0000df00ff017b82 */ /* 0x000e300000000800 */
[----:B------:R-:W1:Y:S01]  /*0010*/  LDC R14, c[0x0][0x38c] ;  /* 0x0000e300ff0e7b82 */ /* 0x000e620000000800 */
[----:B------:R-:W2:Y:S01]  /*0020*/  S2R R7, SR_TID.X ;  /* 0x0000000000077919 */ /* 0x000ea20000002100 */
[----:B0-----:R-:W-:Y:S01]  /*0030*/  VIADD R1, R1, 0xffffffd0 ;  /* 0xffffffd001017836 */ /* 0x001fe20000000000 */
[----:B------:R-:W0:Y:S01]  /*0040*/  LDCU.64 UR6, c[0x0][0x358] ;  /* 0x00006b00ff0677ac */ /* 0x000e220008000a00 */
[----:B------:R-:W-:Y:S01]  /*0050*/  IMAD.MOV.U32 R13, RZ, RZ, -0x75bd8fc ;  /* 0xf8a42704ff0d7424 */ /* 0x000fe200078e00ff */
[----:B------:R-:W-:Y:S01]  /*0060*/  BSSY.RECONVERGENT B0, `(.L_x_0) ;  /* 0x0000267000007945 */ /* 0x000fe20003800200 */
[----:B------:R-:W-:-:S02]  /*0070*/  IMAD.MOV.U32 R10, RZ, RZ, -0x23270784 ;  /* 0xdcd8f87cff0a7424 */ /* 0x000fc400078e00ff */
[----:B------:R-:W2:Y:S01]  /*0080*/  S2UR UR4, SR_CTAID.X ;  /* 0x00000000000479c3 */ /* 0x000ea20000002500 */
[----:B------:R-:W-:-:S07]  /*0090*/  IMAD.MOV.U32 R4, RZ, RZ, -0x23270784 ;  /* 0xdcd8f87cff047424 */ /* 0x000fce00078e00ff */
[----:B------:R-:W2:Y:S01]  /*00a0*/  LDC R0, c[0x0][0x360] ;  /* 0x0000d800ff007b82 */ /* 0x000ea20000000800 */
[----:B-1----:R-:W-:-:S05]  /*00b0*/  LOP3.LUT R14, R14, 0xaad26b49, RZ, 0x3c, !PT ;  /* 0xaad26b490e0e7812 */ /* 0x002fca00078e3cff */
[----:B------:R-:W-:-:S04]  /*00c0*/  IMAD R14, R14, 0x4182bed5, RZ ;  /* 0x4182bed50e0e7824 */ /* 0x000fc800078e02ff */
[C---:B------:R-:W-:Y:S01]  /*00d0*/  VIADD R5, R14.reuse, 0x583f19 ;  /* 0x00583f190e057836 */ /* 0x040fe20000000000 */
[C---:B------:R-:W-:Y:S01]  /*00e0*/  LOP3.LUT R6, R14.reuse, 0x159a55e5, RZ, 0x3c, !PT ;  /* 0x159a55e50e067812 */ /* 0x040fe200078e3cff */
[C---:B------:R-:W-:Y:S02]  /*00f0*/  VIADD R2, R14.reuse, 0xd9f6dc18 ;  /* 0xd9f6dc180e027836 */ /* 0x040fe40000000000 */
[----:B------:R-:W-:Y:S02]  /*0100*/  IMAD.MOV.U32 R11, RZ, RZ, R5 ;  /* 0x000000ffff0b7224 */ /* 0x000fe400078e0005 */
[----:B------:R-:W-:Y:S02]  /*0110*/  IMAD.MOV.U32 R12, RZ, RZ, R6 ;  /* 0x000000ffff0c7224 */ /* 0x000fe400078e0006 */
[----:B------:R-:W-:Y:S01]  /*0120*/  VIADD R3, R14, 0x75bcd15 ;  /* 0x075bcd150e037836 */ /* 0x000fe20000000000 */
[----:B------:R1:W-:Y:S01]  /*0130*/  STL.64 [R1+0x10], R10 ;  /* 0x0000100a01007387 */ /* 0x0003e20000100a00 */
[----:B--2---:R-:W-:-:S02]  /*0140*/  IMAD R0, R0, UR4, R7 ;  /* 0x0000000400007c24 */ /* 0x004fc4000f8e0207 */
[----:B------:R-:W-:Y:S01]  /*0150*/  IMAD.MOV.U32 R7, RZ, RZ, -0x75bd8fc ;  /* 0xf8a42704ff077424 */ /* 0x000fe200078e00ff */
[----:B------:R1:W-:Y:S02]  /*0160*/  STL.64 [R1+0x8], R12 ;  /* 0x0000080c01007387 */ /* 0x0003e40000100a00 */
[----:B------:R-:W-:Y:S02]  /*0170*/  ISETP.NE.AND P0, PT, R0, RZ, PT ;  /* 0x000000ff0000720c */ /* 0x000fe40003f05270 */
[----:B------:R1:W-:Y:S01]  /*0180*/  STL.64 [R1], R2 ;  /* 0x0000000201007387 */ /* 0x0003e20000100a00 */
[----:B------:R-:W-:-:S10]  /*0190*/  SHF.R.S32.HI R8, RZ, 0x1f, R0 ;  /* 0x0000001fff087819 */ /* 0x000fd40000011400 */
[----:B0-----:R-:W-:Y:S05]  /*01a0*/  @!P0 BRA `(.L_x_1) ;  /* 0x0000002400488947 */ /* 0x001fea0003800000 */
[----:B------:R-:W-:Y:S02]  /*01b0*/  IMAD.MOV.U32 R15, RZ, RZ, R8 ;  /* 0x000000ffff0f7224 */ /* 0x000fe400078e0008 */
[----:B-1----:R-:W-:Y:S02]  /*01c0*/  IMAD.MOV.U32 R13, RZ, RZ, RZ ;  /* 0x000000ffff0d7224 */ /* 0x002fe400078e00ff */
[----:B------:R-:W-:Y:S02]  /*01d0*/  IMAD.MOV.U32 R12, RZ, RZ, R0 ;  /* 0x000000ffff0c7224 */ /* 0x000fe400078e0000 */
[----:B------:R-:W-:Y:S02]  /*01e0*/  IMAD.MOV.U32 R7, RZ, RZ, -0x75bd8fc ;  /* 0xf8a42704ff077424 */ /* 0x000fe400078e00ff */
[----:B------:R-:W-:-:S07]  /*01f0*/  IMAD.MOV.U32 R4, RZ, RZ, -0x23270784 ;  /* 0xdcd8f87cff047424 */ /* 0x000fce00078e00ff */
.L_x_10:
[----:B------:R-:W-:Y:S01]  /*0200*/  LOP3.LUT R21, R12, 0x3, RZ, 0xc0, !PT ;  /* 0x000000030c157812 */ /* 0x000fe200078ec0ff */
[----:B------:R-:W-:Y:S03]  /*0210*/  BSSY.RECONVERGENT B1, `(.L_x_2) ;  /* 0x0000245000017945 */ /* 0x000fe60003800200 */
[----:B------:R-:W-:-:S04]  /*0220*/  ISETP.NE.U32.AND P0, PT, R21, RZ, PT ;  /* 0x000000ff1500720c */ /* 0x000fc80003f05070 */
[----:B------:R-:W-:-:S13]  /*0230*/  ISETP.NE.AND.EX P0, PT, RZ, RZ, PT, P0 ;  /* 0x000000ffff00720c */ /* 0x000fda0003f05300 */
[----:B012---:R-:W-:Y:S05]  /*0240*/  @!P0 BRA `(.L_x_3) ;  /* 0x0000002400048947 */ /* 0x007fea0003800000 */
[----:B------:R-:W0:Y:S01]  /*0250*/  LDC.64 R8, c[0x4][RZ] ;  /* 0x01000000ff087b82 */ /* 0x000e220000000a00 */
[----:B------:R-:W-:Y:S01]  /*0260*/  IMAD.MOV.U32 R16, RZ, RZ, RZ ;  /* 0x000000ffff107224 */ /* 0x000fe200078e00ff */
[----:B------:R-:W-:Y:S02]  /*0270*/  CS2R R4, SRZ ;  /* 0x0000000000047805 */ /* 0x000fe4000001ff00 */
[----:B------:R-:W-:Y:S01]  /*0280*/  CS2R R6, SRZ ;  /* 0x0000000000067805 */ /* 0x000fe2000001ff00 */
[----:B------:R-:W-:Y:S02]  /*0290*/  IMAD.MOV.U32 R3, RZ, RZ, RZ ;  /* 0x000000ffff037224 */ /* 0x000fe400078e00ff */
[----:B0-----:R-:W-:-:S07]  /*02a0*/  IMAD.WIDE.U32 R8, R13, 0xc80, R8 ;  /* 0x00000c800d087825 */ /* 0x001fce00078e0008 */
.L_x_5:
[----:B------:R-:W-:-:S06]  /*02b0*/  IMAD R17, R16, 0x4, R1 ;  /* 0x0000000410117824 */ /* 0x000fcc00078e0201 */
[----:B------:R-:W5:Y:S01]  /*02c0*/  LDL R17, [R17+0x4] ;  /* 0x0000040011117983 */ /* 0x000f620000100800 */
[----:B------:R-:W-:Y:S01]  /*02d0*/  IMAD.SHL.U32 R18, R16, 0x20, RZ ;  /* 0x0000002010127824 */ /* 0x000fe200078e00ff */
[----:B------:R-:W-:-:S06]  /*02e0*/  UMOV UR4, URZ ;  /* 0x000000ff00047c82 */ /* 0x000fcc0008000000 */
.L_x_4:
[----:B-----5:R-:W-:Y:S01]  /*02f0*/  SHF.R.U32.HI R24, RZ, UR4, R17 ;  /* 0x00000004ff187c19 */ /* 0x020fe20008011611 */
[----:B------:R-:W-:-:S03]  /*0300*/  VIADD R10, R18, UR4 ;  /* 0x00000004120a7c36 */ /* 0x000fc60008000000 */
[----:B------:R-:W-:-:S04]  /*0310*/  LOP3.LUT R11, R24, 0x1, RZ, 0xc0, !PT ;  /* 0x00000001180b7812 */ /* 0x000fc800078ec0ff */
[----:B------:R-:W-:Y:S01]  /*0320*/  ISETP.NE.U32.AND P0, PT, R11, 0x1, PT ;  /* 0x000000010b00780c */ /* 0x000fe20003f05070 */
[----:B------:R-:W-:-:S03]  /*0330*/  IMAD R11, R10, 0x5, RZ ;  /* 0x000000050a0b7824 */ /* 0x000fc600078e02ff */
[----:B------:R-:W-:Y:S01]  /*0340*/  R2P PR, R24, 0x7e ;  /* 0x0000007e18007804 */ /* 0x000fe20000000000 */
[----:B------:R-:W-:-:S08]  /*0350*/  IMAD.WIDE.U32 R10, R11, 0x4, R8 ;  /* 0x000000040b0a7825 */ /* 0x000fd000078e0008 */
[----:B------:R-:W2:Y:S04]  /*0360*/  @!P0 LDG.E R22, desc[UR6][R10.64+0x10] ;  /* 0x000010060a168981 */ /* 0x000ea8000c1e1900 */
[----:B------:R-:W3:Y:S04]  /*0370*/  @P1 LDG.E R26, desc[UR6][R10.64+0x24] ;  /* 0x000024060a1a1981 */ /* 0x000ee8000c1e1900 */
[----:B------:R-:W4:Y:S04]  /*0380*/  @P2 LDG.E R28, desc[UR6][R10.64+0x38] ;  /* 0x000038060a1c2981 */ /* 0x000f28000c1e1900 */
[----:B------:R-:W4:Y:S04]  /*0390*/  @!P0 LDG.E R20, desc[UR6][R10.64] ;  /* 0x000000060a148981 */ /* 0x000f28000c1e1900 */
[----:B------:R-:W4:Y:S04]  /*03a0*/  @P3 LDG.E R19, desc[UR6][R10.64+0x4c] ;  /* 0x00004c060a133981 */ /* 0x000f28000c1e1900 */
[----:B------:R-:W4:Y:S04]  /*03b0*/  @!P0 LDG.E R23, desc[UR6][R10.64+0xc] ;  /* 0x00000c060a178981 */ /* 0x000f28000c1e1900 */
[----:B------:R-:W4:Y:S01]  /*03c0*/  @P4 LDG.E R25, desc[UR6][R10.64+0x54] ;  /* 0x000054060a194981 */ /* 0x000f22000c1e1900 */
[----:B--2---:R-:W-:-:S03]  /*03d0*/  @!P0 LOP3.LUT R5, R5, R22, RZ, 0x3c, !PT ;  /* 0x0000001605058212 */ /* 0x004fc600078e3cff */
[----:B------:R-:W2:Y:S01]  /*03e0*/  @P4 LDG.E R22, desc[UR6][R10.64+0x60] ;  /* 0x000060060a164981 */ /* 0x000ea2000c1e1900 */
[----:B---3--:R-:W-:-:S03]  /*03f0*/  @P1 LOP3.LUT R5, R5, R26, RZ, 0x3c, !PT ;  /* 0x0000001a05051212 */ /* 0x008fc600078e3cff */
[----:B------:R-:W3:Y:S01]  /*0400*/  @P5 LDG.E R26, desc[UR6][R10.64+0x74] ;  /* 0x000074060a1a5981 */ /* 0x000ee2000c1e1900 */
[----:B----4-:R-:W-:Y:S02]  /*0410*/  @P2 LOP3.LUT R5, R5, R28, RZ, 0x3c, !PT ;  /* 0x0000001c05052212 */ /* 0x010fe400078e3cff */
[----:B------:R-:W-:Y:S02]  /*0420*/  @!P0 LOP3.LUT R3, R3, R20, RZ, 0x3c, !PT ;  /* 0x0000001403038212 */ /* 0x000fe400078e3cff */
[----:B------:R-:W4:Y:S01]  /*0430*/  @!P0 LDG.E R20, desc[UR6][R10.64+0x8] ;  /* 0x000008060a148981 */ /* 0x000f22000c1e1900 */
[----:B------:R-:W-:-:S03]  /*0440*/  @P3 LOP3.LUT R5, R5, R19, RZ, 0x3c, !PT ;  /* 0x0000001305053212 */ /* 0x000fc600078e3cff */
[----:B------:R-:W3:Y:S01]  /*0450*/  @!P0 LDG.E R19, desc[UR6][R10.64+0x4] ;  /* 0x000004060a138981 */ /* 0x000ee2000c1e1900 */
[----:B------:R-:W-:-:S03]  /*0460*/  @!P0 LOP3.LUT R4, R4, R23, RZ, 0x3c, !PT ;  /* 0x0000001704048212 */ /* 0x000fc600078e3cff */
[----:B------:R-:W3:Y:S01]  /*0470*/  @P1 LDG.E R23, desc[UR6][R10.64+0x20] ;  /* 0x000020060a171981 */ /* 0x000ee2000c1e1900 */
[----:B--2---:R-:W-:-:S03]  /*0480*/  @P4 LOP3.LUT R5, R5, R22, RZ, 0x3c, !PT ;  /* 0x0000001605054212 */ /* 0x004fc600078e3cff */
[----:B------:R-:W2:Y:S01]  /*0490*/  @P1 LDG.E R22, desc[UR6][R10.64+0x1c] ;  /* 0x00001c060a161981 */ /* 0x000ea2000c1e1900 */
[----:B----4-:R-:W-:-:S03]  /*04a0*/  @!P0 LOP3.LUT R7, R7, R20, RZ, 0x3c, !PT ;  /* 0x0000001407078212 */ /* 0x010fc600078e3cff */
[----:B------:R-:W4:Y:S01]  /*04b0*/  @P1 LDG.E R20, desc[UR6][R10.64+0x14] ;  /* 0x000014060a141981 */ /* 0x000f22000c1e1900 */
[----:B---3--:R-:W-:-:S03]  /*04c0*/  @!P0 LOP3.LUT R6, R6, R19, RZ, 0x3c, !PT ;  /* 0x0000001306068212 */ /* 0x008fc600078e3cff */
[----:B------:R-:W3:Y:S01]  /*04d0*/  @P1 LDG.E R19, desc[UR6][R10.64+0x18] ;  /* 0x000018060a131981 */ /* 0x000ee2000c1e1900 */
[----:B------:R-:W-:-:S03]  /*04e0*/  @P5 LOP3.LUT R5, R5, R26, RZ, 0x3c, !PT ;  /* 0x0000001a05055212 */ /* 0x000fc600078e3cff */
[----:B------:R-:W3:Y:S01]  /*04f0*/  @P6 LDG.E R26, desc[UR6][R10.64+0x88] ;  /* 0x000088060a1a6981 */ /* 0x000ee2000c1e1900 */
[----:B------:R-:W-:-:S03]  /*0500*/  @P1 LOP3.LUT R4, R4, R23, RZ, 0x3c, !PT ;  /* 0x0000001704041212 */ /* 0x000fc600078e3cff */
[----:B------:R-:W3:Y:S01]  /*0510*/  @P2 LDG.E R23, desc[UR6][R10.64+0x34] ;  /* 0x000034060a172981 */ /* 0x000ee2000c1e1900 */
[----:B--2---:R-:W-:-:S03]  /*0520*/  @P1 LOP3.LUT R7, R7, R22, RZ, 0x3c, !PT ;  /* 0x0000001607071212 */ /* 0x004fc600078e3cff */
[----:B------:R-:W2:Y:S01]  /*0530*/  @P2 LDG.E R22, desc[UR6][R10.64+0x30] ;  /* 0x000030060a162981 */ /* 0x000ea2000c1e1900 */
[----:B----4-:R-:W-:-:S03]  /*0540*/  @P1 LOP3.LUT R3, R3, R20, RZ, 0x3c, !PT ;  /* 0x0000001403031212 */ /* 0x010fc600078e3cff */
[----:B------:R-:W4:Y:S01]  /*0550*/  @P2 LDG.E R20, desc[UR6][R10.64+0x28] ;  /* 0x000028060a142981 */ /* 0x000f22000c1e1900 */
[----:B---3--:R-:W-:-:S03]  /*0560*/  @P1 LOP3.LUT R6, R6, R19, RZ, 0x3c, !PT ;  /* 0x0000001306061212 */ /* 0x008fc600078e3cff */
        /* <DEDUP_REMOVED lines=21> */
[----:B------:R-:W-:Y:S02]  /*06c0*/  @P4 LOP3.LUT R6, R6, R25, RZ, 0x3c, !PT ;  /* 0x0000001906064212 */ /* 0x000fe400078e3cff */
[----:B------:R-:W-:Y:S01]  /*06d0*/  LOP3.LUT P0, RZ, R24, 0x80, RZ, 0xc0, !PT ;  /* 0x0000008018ff7812 */ /* 0x000fe2000780c0ff */
        /* <DEDUP_REMOVED lines=20> */
[----:B------:R-:W-:Y:S02]  /*0820*/  @P0 LOP3.LUT R5, R5, R26, RZ, 0x3c, !PT ;  /* 0x0000001a05050212 */ /* 0x000fe400078e3cff */
[----:B------:R-:W-:Y:S02]  /*0830*/  @P0 LOP3.LUT R4, R4, R23, RZ, 0x3c, !PT ;  /* 0x0000001704040212 */ /* 0x000fe400078e3cff */
[----:B--2---:R-:W-:Y:S02]  /*0840*/  @P0 LOP3.LUT R7, R7, R22, RZ, 0x3c, !PT ;  /* 0x0000001607070212 */ /* 0x004fe400078e3cff */
[----:B----4-:R-:W-:Y:S02]  /*0850*/  @P0 LOP3.LUT R3, R3, R20, RZ, 0x3c, !PT ;  /* 0x0000001403030212 */ /* 0x010fe400078e3cff */
[----:B---3--:R-:W-:-:S02]  /*0860*/  @P0 LOP3.LUT R6, R6, R19, RZ, 0x3c, !PT ;  /* 0x0000001306060212 */ /* 0x008fc400078e3cff */
[----:B------:R-:W-:-:S13]  /*0870*/  R2P PR, R24.B1, 0x7f ;  /* 0x0000007f18007804 */ /* 0x000fda0000001000 */
[----:B------:R-:W2:Y:S04]  /*0880*/  @P0 LDG.E R20, desc[UR6][R10.64+0xa0] ;  /* 0x0000a0060a140981 */ /* 0x000ea8000c1e1900 */
[----:B------:R-:W3:Y:S04]  /*0890*/  @P0 LDG.E R22, desc[UR6][R10.64+0xa8] ;  /* 0x0000a8060a160981 */ /* 0x000ee8000c1e1900 */
[----:B------:R-:W4:Y:S04]  /*08a0*/  @P0 LDG.E R19, desc[UR6][R10.64+0xa4] ;  /* 0x0000a4060a130981 */ /* 0x000f28000c1e1900 */
[----:B------:R-:W4:Y:S04]  /*08b0*/  @P0 LDG.E R23, desc[UR6][R10.64+0xac] ;  /* 0x0000ac060a170981 */ /* 0x000f28000c1e1900 */
[----:B------:R-:W4:Y:S04]  /*08c0*/  @P1 LDG.E R26, desc[UR6][R10.64+0xbc] ;  /* 0x0000bc060a1a1981 */ /* 0x000f28000c1e1900 */
[----:B------:R-:W4:Y:S01]  /*08d0*/  @P1 LDG.E R25, desc[UR6][R10.64+0xb8] ;  /* 0x0000b8060a191981 */ /* 0x000f22000c1e1900 */
[----:B--2---:R-:W-:-:S03]  /*08e0*/  @P0 LOP3.LUT R3, R3, R20, RZ, 0x3c, !PT ;  /* 0x0000001403030212 */ /* 0x004fc600078e3cff */
[----:B------:R-:W2:Y:S01]  /*08f0*/  @P0 LDG.E R20, desc[UR6][R10.64+0xb0] ;  /* 0x0000b0060a140981 */ /* 0x000ea2000c1e1900 */
[----:B---3--:R-:W-:-:S03]  /*0900*/  @P0 LOP3.LUT R7, R7, R22, RZ, 0x3c, !PT ;  /* 0x0000001607070212 */ /* 0x008fc600078e3cff */
[----:B------:R-:W3:Y:S01]  /*0910*/  @P1 LDG.E R22, desc[UR6][R10.64+0xb4] ;  /* 0x0000b4060a161981 */ /* 0x000ee2000c1e1900 */
[----:B----4-:R-:W-:-:S03]  /*0920*/  @P0 LOP3.LUT R6, R6, R19, RZ, 0x3c, !PT ;  /* 0x0000001306060212 */ /* 0x010fc600078e3cff */
[----:B------:R-:W4:Y:S01]  /*0930*/  @P1 LDG.E R19, desc[UR6][R10.64+0xc0] ;  /* 0x0000c0060a131981 */ /* 0x000f22000c1e1900 */
[----:B------:R-:W-:-:S03]  /*0940*/  @P0 LOP3.LUT R4, R4, R23, RZ, 0x3c, !PT ;  /* 0x0000001704040212 */ /* 0x000fc600078e3cff */
[----:B------:R-:W4:Y:S01]  /*0950*/  @P2 LDG.E R23, desc[UR6][R10.64+0xcc] ;  /* 0x0000cc060a172981 */ /* 0x000f22000c1e1900 */
[----:B------:R-:W-:-:S03]  /*0960*/  @P1 LOP3.LUT R7, R7, R26, RZ, 0x3c, !PT ;  /* 0x0000001a07071212 */ /* 0x000fc600078e3cff */
[----:B------:R-:W4:Y:S01]  /*0970*/  @P2 LDG.E R26, desc[UR6][R10.64+0xd0] ;  /* 0x0000d0060a1a2981 */ /* 0x000f22000c1e1900 */
[----:B--2---:R-:W-:Y:S02]  /*0980*/  @P0 LOP3.LUT R5, R5, R20, RZ, 0x3c, !PT ;  /* 0x0000001405050212 */ /* 0x004fe400078e3cff */
[----:B------:R-:W-:Y:S01]  /*0990*/  LOP3.LUT P0, RZ, R24, 0x8000, RZ, 0xc0, !PT ;  /* 0x0000800018ff7812 */ /* 0x000fe2000780c0ff */
[----:B------:R-:W2:Y:S01]  /*09a0*/  @P2 LDG.E R20, desc[UR6][R10.64+0xd8] ;  /* 0x0000d8060a142981 */ /* 0x000ea2000c1e1900 */
[----:B---3--:R-:W-:-:S03]  /*09b0*/  @P1 LOP3.LUT R3, R3, R22, RZ, 0x3c, !PT ;  /* 0x0000001603031212 */ /* 0x008fc600078e3cff */
[----:B------:R-:W3:Y:S04]  /*09c0*/  @P1 LDG.E R22, desc[UR6][R10.64+0xc4] ;  /* 0x0000c4060a161981 */ /* 0x000ee8000c1e1900 */
[----:B------:R-:W2:Y:S01]  /*09d0*/  @P2 LDG.E R24, desc[UR6][R10.64+0xc8] ;  /* 0x0000c8060a182981 */ /* 0x000ea2000c1e1900 */
[----:B------:R-:W-:Y:S02]  /*09e0*/  @P1 LOP3.LUT R6, R6, R25, RZ, 0x3c, !PT ;  /* 0x0000001906061212 */ /* 0x000fe400078e3cff */
[----:B----4-:R-:W-:Y:S01]  /*09f0*/  @P1 LOP3.LUT R4, R4, R19, RZ, 0x3c, !PT ;  /* 0x0000001304041212 */ /* 0x010fe200078e3cff */
[----:B------:R-:W4:Y:S01]  /*0a00*/  @P2 LDG.E R25, desc[UR6][R10.64+0xd4] ;  /* 0x0000d4060a192981 */ /* 0x000f22000c1e1900 */
[----:B------:R-:W-:-:S03]  /*0a10*/  @P2 LOP3.LUT R6, R6, R23, RZ, 0x3c, !PT ;  /* 0x0000001706062212 */ /* 0x000fc600078e3cff */
[----:B------:R-:W4:Y:S01]  /*0a20*/  @P3 LDG.E R19, desc[UR6][R10.64+0xe0] ;  /* 0x0000e0060a133981 */ /* 0x000f22000c1e1900 */
[----:B------:R-:W-:-:S03]  /*0a30*/  @P2 LOP3.LUT R7, R7, R26, RZ, 0x3c, !PT ;  /* 0x0000001a07072212 */ /* 0x000fc600078e3cff */
[----:B------:R-:W4:Y:S04]  /*0a40*/  @P3 LDG.E R23, desc[UR6][R10.64+0xe8] ;  /* 0x0000e8060a173981 */ /* 0x000f28000c1e1900 */
[----:B------:R-:W4:Y:S01]  /*0a50*/  @P3 LDG.E R26, desc[UR6][R10.64+0xec] ;  /* 0x0000ec060a1a3981 */ /* 0x000f22000c1e1900 */
[----:B---3--:R-:W-:-:S03]  /*0a60*/  @P1 LOP3.LUT R5, R5, R22, RZ, 0x3c, !PT ;  /* 0x0000001605051212 */ /* 0x008fc600078e3cff */
[----:B------:R-:W3:Y:S01]  /*0a70*/  @P3 LDG.E R22, desc[UR6][R10.64+0xdc] ;  /* 0x0000dc060a163981 */ /* 0x000ee2000c1e1900 */
[----:B--2---:R-:W-:-:S03]  /*0a80*/  @P2 LOP3.LUT R3, R3, R24, RZ, 0x3c, !PT ;  /* 0x0000001803032212 */ /* 0x004fc600078e3cff */
[----:B------:R-:W2:Y:S01]  /*0a90*/  @P3 LDG.E R24, desc[UR6][R10.64+0xe4] ;  /* 0x0000e4060a183981 */ /* 0x000ea2000c1e1900 */
[----:B------:R-:W-:Y:S02]  /*0aa0*/  @P2 LOP3.LUT R5, R5, R20, RZ, 0x3c, !PT ;  /* 0x0000001405052212 */ /* 0x000fe400078e3cff */
[----:B----4-:R-:W-:Y:S01]  /*0ab0*/  @P2 LOP3.LUT R4, R4, R25, RZ, 0x3c, !PT ;  /* 0x0000001904042212 */ /* 0x010fe200078e3cff */
[----:B------:R-:W4:Y:S01]  /*0ac0*/  @P4 LDG.E R20, desc[UR6][R10.64+0xf0] ;  /* 0x0000f0060a144981 */ /* 0x000f22000c1e1900 */
[----:B------:R-:W-:-:S03]  /*0ad0*/  @P3 LOP3.LUT R6, R6, R19, RZ, 0x3c, !PT ;  /* 0x0000001306063212 */ /* 0x000fc600078e3cff */
        /* <DEDUP_REMOVED lines=10> */
[----:B----4-:R-:W-:-:S03]  /*0b80*/  @P4 LOP3.LUT R3, R3, R20, RZ, 0x3c, !PT ;  /* 0x0000001403034212 */ /* 0x010fc600078e3cff */
[----:B------:R-:W4:Y:S01]  /*0b90*/  @P5 LDG.E R20, desc[UR6][R10.64+0x10c] ;  /* 0x00010c060a145981 */ /* 0x000f22000c1e1900 */
[----:B------:R-:W-:-:S03]  /*0ba0*/  @P4 LOP3.LUT R6, R6, R19, RZ, 0x3c, !PT ;  /* 0x0000001306064212 */ /* 0x000fc600078e3cff */
[----:B------:R-:W4:Y:S01]  /*0bb0*/  @P5 LDG.E R19, desc[UR6][R10.64+0x110] ;  /* 0x000110060a135981 */ /* 0x000f22000c1e1900 */
[----:B------:R-:W-:-:S03]  /*0bc0*/  @P4 LOP3.LUT R4, R4, R23, RZ, 0x3c, !PT ;  /* 0x0000001704044212 */ /* 0x000fc600078e3cff */
[----:B------:R-:W4:Y:S01]  /*0bd0*/  @P6 LDG.E R23, desc[UR6][R10.64+0x11c] ;  /* 0x00011c060a176981 */ /* 0x000f22000c1e1900 */
[----:B------:R-:W-:-:S03]  /*0be0*/  @P5 LOP3.LUT R3, R3, R26, RZ, 0x3c, !PT ;  /* 0x0000001a03035212 */ /* 0x000fc600078e3cff */
        /* <DEDUP_REMOVED lines=9> */
[----:B------:R-:W4:Y:S04]  /*0c80*/  @P6 LDG.E R19, desc[UR6][R10.64+0x124] ;  /* 0x000124060a136981 */ /* 0x000f28000c1e1900 */
[----:B------:R-:W4:Y:S01]  /*0c90*/  @P6 LDG.E R20, desc[UR6][R10.64+0x128] ;  /* 0x000128060a146981 */ /* 0x000f22000c1e1900 */
[----:B------:R-:W-:Y:S02]  /*0ca0*/  @P6 LOP3.LUT R6, R6, R23, RZ, 0x3c, !PT ;  /* 0x0000001706066212 */ /* 0x000fe400078e3cff */
[----:B------:R-:W-:Y:S01]  /*0cb0*/  @P6 LOP3.LUT R7, R7, R26, RZ, 0x3c, !PT ;  /* 0x0000001a07076212 */ /* 0x000fe200078e3cff */
[----:B------:R-:W4:Y:S04]  /*0cc0*/  @P0 LDG.E R23, desc[UR6][R10.64+0x130] ;  /* 0x000130060a170981 */ /* 0x000f28000c1e1900 */
[----:B------:R-:W4:Y:S01]  /*0cd0*/  @P0 LDG.E R26, desc[UR6][R10.64+0x13c] ;  /* 0x00013c060a1a0981 */ /* 0x000f22000c1e1900 */
[----:B---3--:R-:W-:-:S03]  /*0ce0*/  @P5 LOP3.LUT R5, R5, R22, RZ, 0x3c, !PT ;  /* 0x0000001605055212 */ /* 0x008fc600078e3cff */
[----:B------:R-:W3:Y:S01]  /*0cf0*/  @P0 LDG.E R22, desc[UR6][R10.64+0x12c] ;  /* 0x00012c060a160981 */ /* 0x000ee2000c1e1900 */
[----:B--2---:R-:W-:-:S03]  /*0d00*/  @P6 LOP3.LUT R3, R3, R24, RZ, 0x3c, !PT ;  /* 0x0000001803036212 */ /* 0x004fc600078e3cff */
[----:B------:R-:W2:Y:S01]  /*0d10*/  @P0 LDG.E R24, desc[UR6][R10.64+0x134] ;  /* 0x000134060a180981 */ /* 0x000ea2000c1e1900 */
[----:B------:R-:W-:-:S04]  /*0d20*/  UIADD3 UR4, UPT, UPT, UR4, 0x10, URZ ;  /* 0x0000001004047890 */ /* 0x000fc8000fffe0ff */
[----:B------:R-:W-:Y:S01]  /*0d30*/  UISETP.NE.AND UP0, UPT, UR4, 0x20, UPT ;  /* 0x000000200400788c */ /* 0x000fe2000bf05270 */
[----:B----4-:R-:W-:Y:S02]  /*0d40*/  @P6 LOP3.LUT R4, R4, R19, RZ, 0x3c, !PT ;  /* 0x0000001304046212 */ /* 0x010fe400078e3cff */
[----:B------:R-:W-:Y:S02]  /*0d50*/  @P6 LOP3.LUT R5, R5, R20, RZ, 0x3c, !PT ;  /* 0x0000001405056212 */ /* 0x000fe400078e3cff */
[----:B------:R-:W-:Y:S02]  /*0d60*/  @P0 LOP3.LUT R4, R4, R25, RZ, 0x3c, !PT ;  /* 0x0000001904040212 */ /* 0x000fe400078e3cff */
[----:B------:R-:W-:Y:S02]  /*0d70*/  @P0 LOP3.LUT R6, R6, R23, RZ, 0x3c, !PT ;  /* 0x0000001706060212 */ /* 0x000fe400078e3cff */
[----:B------:R-:W-:Y:S02]  /*0d80*/  @P0 LOP3.LUT R5, R5, R26, RZ, 0x3c, !PT ;  /* 0x0000001a05050212 */ /* 0x000fe400078e3cff */
[----:B---3--:R-:W-:-:S02]  /*0d90*/  @P0 LOP3.LUT R3, R3, R22, RZ, 0x3c, !PT ;  /* 0x0000001603030212 */ /* 0x008fc400078e3cff */
[----:B--2---:R-:W-:Y:S01]  /*0da0*/  @P0 LOP3.LUT R7, R7, R24, RZ, 0x3c, !PT ;  /* 0x0000001807070212 */ /* 0x004fe200078e3cff */
[----:B------:R-:W-:Y:S06]  /*0db0*/  BRA.U UP0, `(.L_x_4) ;  /* 0xfffffff5004c7547 */ /* 0x000fec000b83ffff */
[----:B------:R-:W-:-:S05]  /*0dc0*/  VIADD R16, R16, 0x1 ;  /* 0x0000000110107836 */ /* 0x000fca0000000000 */
[----:B------:R-:W-:-:S13]  /*0dd0*/  ISETP.NE.AND P0, PT, R16, 0x5, PT ;  /* 0x000000051000780c */ /* 0x000fda0003f05270 */
[----:B------:R-:W-:Y:S05]  /*0de0*/  @P0 BRA `(.L_x_5) ;  /* 0xfffffff400300947 */ /* 0x000fea000383ffff */
[----:B------:R0:W-:Y:S01]  /*0df0*/  STL [R1+0x4], R3 ;  /* 0x0000040301007387 */ /* 0x0001e20000100800 */
[----:B------:R-:W-:-:S03]  /*0e00*/  ISETP.NE.U32.AND P0, PT, R21, 0x1, PT ;  /* 0x000000011500780c */ /* 0x000fc60003f05070 */
[----:B------:R0:W-:Y:S01]  /*0e10*/  STL.64 [R1+0x8], R6 ;  /* 0x0000080601007387 */ /* 0x0001e20000100a00 */
[----:B------:R-:W-:-:S03]  /*0e20*/  ISETP.NE.AND.EX P0, PT, RZ, RZ, PT, P0 ;  /* 0x000000ffff00720c */ /* 0x000fc60003f05300 */
[----:B------:R0:W-:Y:S10]  /*0e30*/  STL.64 [R1+0x10], R4 ;  /* 0x0000100401007387 */ /* 0x0001f40000100a00 */
[----:B------:R-:W-:Y:S05]  /*0e40*/  @!P0 BRA `(.L_x_3) ;  /* 0x0000001800048947 */ /* 0x000fea0003800000 */
[----:B------:R-:W-:Y:S01]  /*0e50*/  UMOV UR4, URZ ;  /* 0x000000ff00047c82 */ /* 0x000fe20008000000 */
[----:B------:R-:W-:Y:S01]  /*0e60*/  UMOV UR5, URZ ;  /* 0x000000ff00057c82 */ /* 0x000fe20008000000 */
[----:B------:R-:W-:Y:S02]  /*0e70*/  IMAD.MOV.U32 R16, RZ, RZ, RZ ;  /* 0x000000ffff107224 */ /* 0x000fe400078e00ff */
[----:B0-----:R-:W-:Y:S02]  /*0e80*/  IMAD.MOV.U32 R3, RZ, RZ, RZ ;  /* 0x000000ffff037224 */ /* 0x001fe400078e00ff */
[----:B------:R-:W-:Y:S02]  /*0e90*/  IMAD.U32 R5, RZ, RZ, UR4 ;  /* 0x00000004ff057e24 */ /* 0x000fe4000f8e00ff */
[----:B------:R-:W-:Y:S02]  /*0ea0*/  IMAD.U32 R4, RZ, RZ, UR5 ;  /* 0x00000005ff047e24 */ /* 0x000fe4000f8e00ff */
[----:B------:R-:W-:-:S02]  /*0eb0*/  IMAD.U32 R7, RZ, RZ, UR4 ;  /* 0x00000004ff077e24 */ /* 0x000fc4000f8e00ff */
[----:B------:R-:W-:-:S07]  /*0ec0*/  IMAD.U32 R6, RZ, RZ, UR5 ;  /* 0x00000005ff067e24 */ /* 0x000fce000f8e00ff */
.L_x_7:
[----:B------:R-:W-:-:S06]  /*0ed0*/  IMAD R17, R16, 0x4, R1 ;  /* 0x0000000410117824 */ /* 0x000fcc00078e0201 */
[----:B------:R-:W5:Y:S01]  /*0ee0*/  LDL R17, [R17+0x4] ;  /* 0x0000040011117983 */ /* 0x000f620000100800 */
[----:B------:R-:W-:Y:S01]  /*0ef0*/  IMAD.SHL.U32 R18, R16, 0x20, RZ ;  /* 0x0000002010127824 */ /* 0x000fe200078e00ff */
[----:B------:R-:W-:-:S06]  /*0f00*/  UMOV UR4, URZ ;  /* 0x000000ff00047c82 */ /* 0x000fcc0008000000 */
.L_x_6:
        /* <DEDUP_REMOVED lines=181> */
[----:B------:R-:W-:Y:S05]  /*1a60*/  @P0 BRA `(.L_x_3) ;  /* 0x0000000800fc0947 */ /* 0x000fea0003800000 */
[----:B------:R-:W-:Y:S01]  /*1a70*/  UMOV UR4, URZ ;  /* 0x000000ff00047c82 */ /* 0x000fe20008000000 */
[----:B------:R-:W-:Y:S01]  /*1a80*/  UMOV UR5, URZ ;  /* 0x000000ff00057c82 */ /* 0x000fe20008000000 */
[----:B------:R-:W-:Y:S02]  /*1a90*/  IMAD.MOV.U32 R16, RZ, RZ, RZ ;  /* 0x000000ffff107224 */ /* 0x000fe400078e00ff */
[----:B-1----:R-:W-:Y:S02]  /*1aa0*/  IMAD.MOV.U32 R3, RZ, RZ, RZ ;  /* 0x000000ffff037224 */ /* 0x002fe400078e00ff */
[----:B------:R-:W-:Y:S02]  /*1ab0*/  IMAD.U32 R5, RZ, RZ, UR4 ;  /* 0x00000004ff057e24 */ /* 0x000fe4000f8e00ff */
[----:B------:R-:W-:Y:S02]  /*1ac0*/  IMAD.U32 R4, RZ, RZ, UR5 ;  /* 0x00000005ff047e24 */ /* 0x000fe4000f8e00ff */
[----:B------:R-:W-:-:S02]  /*1ad0*/  IMAD.U32 R7, RZ, RZ, UR4 ;  /* 0x00000004ff077e24 */ /* 0x000fc4000f8e00ff */
[----:B------:R-:W-:-:S07]  /*1ae0*/  IMAD.U32 R6, RZ, RZ, UR5 ;  /* 0x00000005ff067e24 */ /* 0x000fce000f8e00ff */
.L_x_9:
[----:B------:R-:W-:-:S06]  /*1af0*/  IMAD R17, R16, 0x4, R1 ;  /* 0x0000000410117824 */ /* 0x000fcc00078e0201 */
[----:B------:R-:W5:Y:S01]  /*1b00*/  LDL R17, [R17+0x4] ;  /* 0x0000040011117983 */ /* 0x000f620000100800 */
[----:B------:R-:W-:Y:S01]  /*1b10*/  IMAD.SHL.U32 R18, R16, 0x20, RZ ;  /* 0x0000002010127824 */ /* 0x000fe200078e00ff */
[----:B------:R-:W-:-:S06]  /*1b20*/  UMOV UR4, URZ ;  /* 0x000000ff00047c82 */ /* 0x000fcc0008000000 */
.L_x_8:
        /* <DEDUP_REMOVED lines=10> */
[----:B------:R-:W4:Y:S04]  /*1bd0*/  @P3 LDG.E R26, desc[UR6][R10.64+0x4c] ;  /* 0x00004c060a1a3981 */ /* 0x000f28000c1e1900 */
[----:B------:R-:W4:Y:S04]  /*1be0*/  @!P0 LDG.E R19, desc[UR6][R10.64+0x4] ;  /* 0x000004060a138981 */ /* 0x000f28000c1e1900 */
[----:B------:R-:W4:Y:S04]  /*1bf0*/  @!P0 LDG.E R21, desc[UR6][R10.64+0xc] ;  /* 0x00000c060a158981 */ /* 0x000f28000c1e1900 */
[----:B------:R-:W4:Y:S01]  /*1c00*/  @P3 LDG.E R25, desc[UR6][R10.64+0x40] ;  /* 0x000040060a193981 */ /* 0x000f22000c1e1900 */
[----:B--2---:R-:W-:-:S03]  /*1c10*/  @!P0 LOP3.LUT R5, R5, R20, RZ, 0x3c, !PT ;  /* 0x0000001405058212 */ /* 0x004fc600078e3cff */
[----:B------:R-:W2:Y:S01]  /*1c20*/  @!P0 LDG.E R20, desc[UR6][R10.64] ;  /* 0x000000060a148981 */ /* 0x000ea2000c1e1900 */
[----:B---3--:R-:W-:-:S03]  /*1c30*/  @P1 LOP3.LUT R5, R5, R22, RZ, 0x3c, !PT ;  /* 0x0000001605051212 */ /* 0x008fc600078e3cff */
[----:B------:R-:W3:Y:S01]  /*1c40*/  @!P0 LDG.E R22, desc[UR6][R10.64+0x8] ;  /* 0x000008060a168981 */ /* 0x000ee2000c1e1900 */
[----:B----4-:R-:W-:-:S03]  /*1c50*/  @P2 LOP3.LUT R5, R5, R24, RZ, 0x3c, !PT ;  /* 0x0000001805052212 */ /* 0x010fc600078e3cff */
[----:B------:R-:W4:Y:S01]  /*1c60*/  @P4 LDG.E R24, desc[UR6][R10.64+0x60] ;  /* 0x000060060a184981 */ /* 0x000f22000c1e1900 */
[----:B------:R-:W-:-:S03]  /*1c70*/  @P3 LOP3.LUT R5, R5, R26, RZ, 0x3c, !PT ;  /* 0x0000001a05053212 */ /* 0x000fc600078e3cff */
[----:B------:R-:W4:Y:S01]  /*1c80*/  @P5 LDG.E R26, desc[UR6][R10.64+0x74] ;  /* 0x000074060a1a5981 */ /* 0x000f22000c1e1900 */
[----:B------:R-:W-:-:S03]  /*1c90*/  @!P0 LOP3.LUT R6, R6, R19, RZ, 0x3c, !PT ;  /* 0x0000001306068212 */ /* 0x000fc600078e3cff */
[----:B------:R-:W4:Y:S01]  /*1ca0*/  @P1 LDG.E R19, desc[UR6][R10.64+0x18] ;  /* 0x000018060a131981 */ /* 0x000f22000c1e1900 */
[----:B------:R-:W-:-:S03]  /*1cb0*/  @!P0 LOP3.LUT R4, R4, R21, RZ, 0x3c, !PT ;  /* 0x0000001504048212 */ /* 0x000fc600078e3cff */
[----:B------:R-:W4:Y:S01]  /*1cc0*/  @P1 LDG.E R21, desc[UR6][R10.64+0x20] ;  /* 0x000020060a151981 */ /* 0x000f22000c1e1900 */
[----:B--2---:R-:W-:-:S03]  /*1cd0*/  @!P0 LOP3.LUT R3, R3, R20, RZ, 0x3c, !PT ;  /* 0x0000001403038212 */ /* 0x004fc600078e3cff */
[----:B------:R-:W2:Y:S01]  /*1ce0*/  @P1 LDG.E R20, desc[UR6][R10.64+0x14] ;  /* 0x000014060a141981 */ /* 0x000ea2000c1e1900 */
[----:B---3--:R-:W-:-:S03]  /*1cf0*/  @!P0 LOP3.LUT R7, R7, R22, RZ, 0x3c, !PT ;  /* 0x0000001607078212 */ /* 0x008fc600078e3cff */
[----:B------:R-:W3:Y:S01]  /*1d00*/  @P1 LDG.E R22, desc[UR6][R10.64+0x1c] ;  /* 0x00001c060a161981 */ /* 0x000ee2000c1e1900 */
[----:B----4-:R-:W-:-:S03]  /*1d10*/  @P4 LOP3.LUT R5, R5, R24, RZ, 0x3c, !PT ;  /* 0x0000001805054212 */ /* 0x010fc600078e3cff */
[----:B------:R-:W4:Y:S01]  /*1d20*/  @P2 LDG.E R24, desc[UR6][R10.64+0x28] ;  /* 0x000028060a182981 */ /* 0x000f22000c1e1900 */
[----:B------:R-:W-:-:S03]  /*1d30*/  @P1 LOP3.LUT R6, R6, R19, RZ, 0x3c, !PT ;  /* 0x0000001306061212 */ /* 0x000fc600078e3cff */
[----:B------:R-:W4:Y:S01]  /*1d40*/  @P2 LDG.E R19, desc[UR6][R10.64+0x2c] ;  /* 0x00002c060a132981 */ /* 0x000f22000c1e1900 */
[----:B------:R-:W-:-:S03]  /*1d50*/  @P1 LOP3.LUT R4, R4, R21, RZ, 0x3c, !PT ;  /* 0x0000001504041212 */ /* 0x000fc600078e3cff */
        /* <DEDUP_REMOVED lines=9> */
[----:B------:R-:W-:Y:S02]  /*1df0*/  @P2 LOP3.LUT R4, R4, R21, RZ, 0x3c, !PT ;  /* 0x0000001504042212 */ /* 0x000fe400078e3cff */
[----:B------:R-:W-:Y:S01]  /*1e00*/  @P3 LOP3.LUT R6, R6, R25, RZ, 0x3c, !PT ;  /* 0x0000001906063212 */ /* 0x000fe200078e3cff */
        /* <DEDUP_REMOVED lines=20> */
[----:B------:R-:W-:Y:S02]  /*1f50*/  LOP3.LUT P0, RZ, R23, 0x80, RZ, 0xc0, !PT ;  /* 0x0000008017ff7812 */ /* 0x000fe4000780c0ff */
[----:B------:R-:W-:Y:S02]  /*1f60*/  @P5 LOP3.LUT R5, R5, R26, RZ, 0x3c, !PT ;  /* 0x0000001a05055212 */ /* 0x000fe400078e3cff */
[----:B------:R-:W4:Y:S01]  /*1f70*/  @P6 LDG.E R26, desc[UR6][R10.64+0x88] ;  /* 0x000088060a1a6981 */ /* 0x000f22000c1e1900 */
[----:B------:R-:W-:-:S03]  /*1f80*/  @P5 LOP3.LUT R6, R6, R19, RZ, 0x3c, !PT ;  /* 0x0000001306065212 */ /* 0x000fc600078e3cff */
[----:B------:R-:W4:Y:S01]  /*1f90*/  @P6 LDG.E R19, desc[UR6][R10.64+0x84] ;  /* 0x000084060a136981 */ /* 0x000f22000c1e1900 */
[----:B------:R-:W-:-:S04]  /*1fa0*/  @P5 LOP3.LUT R4, R4, R21, RZ, 0x3c, !PT ;  /* 0x0000001504045212 */ /* 0x000fc800078e3cff */
        /* <DEDUP_REMOVED lines=9> */
[----:B------:R-:W-:Y:S02]  /*2040*/  @P6 LOP3.LUT R5, R5, R26, RZ, 0x3c, !PT ;  /* 0x0000001a05056212 */ /* 0x000fe400078e3cff */
[----:B------:R-:W-:Y:S02]  /*2050*/  @P6 LOP3.LUT R4, R4, R19, RZ, 0x3c, !PT ;  /* 0x0000001304046212 */ /* 0x000fe400078e3cff */
[----:B------:R-:W-:Y:S02]  /*2060*/  @P0 LOP3.LUT R6, R6, R21, RZ, 0x3c, !PT ;  /* 0x0000001506060212 */ /* 0x000fe400078e3cff */
[----:B------:R-:W-:Y:S02]  /*2070*/  @P0 LOP3.LUT R4, R4, R25, RZ, 0x3c, !PT ;  /* 0x0000001904040212 */ /* 0x000fe400078e3cff */
[----:B--2---:R-:W-:Y:S02]  /*2080*/  @P0 LOP3.LUT R3, R3, R20, RZ, 0x3c, !PT ;  /* 0x0000001403030212 */ /* 0x004fe400078e3cff */
[----:B---3--:R-:W-:-:S02]  /*2090*/  @P0 LOP3.LUT R7, R7, R22, RZ, 0x3c, !PT ;  /* 0x0000001607070212 */ /* 0x008fc400078e3cff */
[----:B----4-:R-:W-:Y:S02]  /*20a0*/  @P0 LOP3.LUT R5, R5, R24, RZ, 0x3c, !PT ;  /* 0x0000001805050212 */ /* 0x010fe400078e3cff */
[----:B------:R-:W-:-:S13]  /*20b0*/  R2P PR, R23.B1, 0x7f ;  /* 0x0000007f17007804 */ /* 0x000fda0000001000 */
[----:B------:R-:W2:Y:S04]  /*20c0*/  @P0 LDG.E R22, desc[UR6][R10.64+0xa0] ;  /* 0x0000a0060a160981 */ /* 0x000ea8000c1e1900 */
[----:B------:R-:W3:Y:S04]  /*20d0*/  @P0 LDG.E R19, desc[UR6][R10.64+0xa4] ;  /* 0x0000a4060a130981 */ /* 0x000ee8000c1e1900 */
[----:B------:R-:W4:Y:S04]  /*20e0*/  @P0 LDG.E R21, desc[UR6][R10.64+0xac] ;  /* 0x0000ac060a150981 */ /* 0x000f28000c1e1900 */
        /* <DEDUP_REMOVED lines=14> */
[----:B------:R-:W-:Y:S02]  /*21d0*/  LOP3.LUT P0, RZ, R23, 0x8000, RZ, 0xc0, !PT ;  /* 0x0000800017ff7812 */ /* 0x000fe4000780c0ff */
        /* <DEDUP_REMOVED lines=22> */
[----:B------:R-:W-:Y:S01]  /*2340*/  @P2 LOP3.LUT R5, R5, R24, RZ, 0x3c, !PT ;  /* 0x0000001805052212 */ /* 0x000fe200078e3cff */
[----:B------:R-:W4:Y:S04]  /*2350*/  @P4 LDG.E R23, desc[UR6][R10.64+0xfc] ;  /* 0x0000fc060a174981 */ /* 0x000f28000c1e1900 */
        /* <DEDUP_REMOVED lines=12> */
[----:B------:R-:W3:Y:S01]  /*2420*/  @P5 LDG.E R23, desc[UR6][R10.64+0x110] ;  /* 0x000110060a175981 */ /* 0x000ee2000c1e1900 */
[----:B------:R-:W-:-:S03]  /*2430*/  @P4 LOP3.LUT R3, R3, R24, RZ, 0x3c, !PT ;  /* 0x0000001803034212 */ /* 0x000fc600078e3cff */
[----:B------:R-:W3:Y:S01]  /*2440*/  @P5 LDG.E R24, desc[UR6][R10.64+0x10c] ;  /* 0x00010c060a185981 */ /* 0x000ee2000c1e1900 */
[----:B------:R-:W-:-:S03]  /*2450*/  @P4 LOP3.LUT R5, R5, R20, RZ, 0x3c, !PT ;  /* 0x0000001405054212 */ /* 0x000fc600078e3cff */
[----:B------:R-:W3:Y:S01]  /*2460*/  @P6 LDG.E R20, desc[UR6][R10.64+0x120] ;  /* 0x000120060a146981 */ /* 0x000ee2000c1e1900 */
[----:B------:R-:W-:-:S03]  /*2470*/  @P5 LOP3.LUT R5, R5, R26, RZ, 0x3c, !PT ;  /* 0x0000001a05055212 */ /* 0x000fc600078e3cff */
[----:B------:R-:W3:Y:S01]  /*2480*/  @P0 LDG.E R26, desc[UR6][R10.64+0x134] ;  /* 0x000134060a1a0981 */ /* 0x000ee2000c1e1900 */
[----:B--2---:R-:W-:-:S03]  /*2490*/  @P5 LOP3.LUT R3, R3, R22, RZ, 0x3c, !PT ;  /* 0x0000001603035212 */ /* 0x004fc600078e3cff */
[----:B------:R-:W2:Y:S01]  /*24a0*/  @P6 LDG.E R22, desc[UR6][R10.64+0x128] ;  /* 0x000128060a166981 */ /* 0x000ea2000c1e1900 */
[----:B------:R-:W-:-:S03]  /*24b0*/  @P6 LOP3.LUT R3, R3, R28, RZ, 0x3c, !PT ;  /* 0x0000001c03036212 */ /* 0x000fc600078e3cff */
[----:B------:R-:W2:Y:S01]  /*24c0*/  @P0 LDG.E R28, desc[UR6][R10.64+0x13c] ;  /* 0x00013c060a1c0981 */ /* 0x000ea2000c1e1900 */
[----:B----4-:R-:W-:-:S03]  /*24d0*/  @P5 LOP3.LUT R6, R6, R21, RZ, 0x3c, !PT ;  /* 0x0000001506065212 */ /* 0x010fc600078e3cff */
[----:B------:R-:W4:Y:S01]  /*24e0*/  @P6 LDG.E R21, desc[UR6][R10.64+0x124] ;  /* 0x000124060a156981 */ /* 0x000f22000c1e1900 */
[----:B---3--:R-:W-:Y:S02]  /*24f0*/  @P5 LOP3.LUT R4, R4, R23, RZ, 0x3c, !PT ;  /* 0x0000001704045212 */ /* 0x008fe400078e3cff */
[----:B------:R-:W-:Y:S01]  /*2500*/  @P6 LOP3.LUT R6, R6, R19, RZ, 0x3c, !PT ;  /* 0x0000001306066212 */ /* 0x000fe200078e3cff */
[----:B------:R-:W3:Y:S01]  /*2510*/  @P0 LDG.E R23, desc[UR6][R10.64+0x138] ;  /* 0x000138060a170981 */ /* 0x000ee2000c1e1900 */
[----:B------:R-:W-:-:S03]  /*2520*/  @P5 LOP3.LUT R7, R7, R24, RZ, 0x3c, !PT ;  /* 0x0000001807075212 */ /* 0x000fc600078e3cff */
[----:B------:R-:W3:Y:S04]  /*2530*/  @P0 LDG.E R24, desc[UR6][R10.64+0x12c] ;  /* 0x00012c060a180981 */ /* 0x000ee8000c1e1900 */
[----:B------:R-:W3:Y:S01]  /*2540*/  @P0 LDG.E R19, desc[UR6][R10.64+0x130] ;  /* 0x000130060a130981 */ /* 0x000ee2000c1e1900 */
[----:B------:R-:W-:-:S04]  /*2550*/  UIADD3 UR4, UPT, UPT, UR4, 0x10, URZ ;  /* 0x0000001004047890 */ /* 0x000fc8000fffe0ff */
[----:B------:R-:W-:Y:S01]  /*2560*/  UISETP.NE.AND UP0, UPT, UR4, 0x20, UPT ;  /* 0x000000200400788c */ /* 0x000fe2000bf05270 */
[----:B------:R-:W-:-:S04]  /*2570*/  @P6 LOP3.LUT R7, R7, R20, RZ, 0x3c, !PT ;  /* 0x0000001407076212 */ /* 0x000fc800078e3cff */
[----:B------:R-:W-:Y:S02]  /*2580*/  @P0 LOP3.LUT R7, R7, R26, RZ, 0x3c, !PT ;  /* 0x0000001a07070212 */ /* 0x000fe400078e3cff */
[----:B--2---:R-:W-:-:S04]  /*2590*/  @P6 LOP3.LUT R5, R5, R22, RZ, 0x3c, !PT ;  /* 0x0000001605056212 */ /* 0x004fc800078e3cff */
[----:B------:R-:W-:Y:S02]  /*25a0*/  @P0 LOP3.LUT R5, R5, R28, RZ, 0x3c, !PT ;  /* 0x0000001c05050212 */ /* 0x000fe400078e3cff */
[----:B----4-:R-:W-:-:S04]  /*25b0*/  @P6 LOP3.LUT R4, R4, R21, RZ, 0x3c, !PT ;  /* 0x0000001504046212 */ /* 0x010fc800078e3cff */
[----:B---3--:R-:W-:Y:S02]  /*25c0*/  @P0 LOP3.LUT R4, R4, R23, RZ, 0x3c, !PT ;  /* 0x0000001704040212 */ /* 0x008fe400078e3cff */
[----:B------:R-:W-:Y:S02]  /*25d0*/  @P0 LOP3.LUT R3, R3, R24, RZ, 0x3c, !PT ;  /* 0x0000001803030212 */ /* 0x000fe400078e3cff */
[----:B------:R-:W-:Y:S01]  /*25e0*/  @P0 LOP3.LUT R6, R6, R19, RZ, 0x3c, !PT ;  /* 0x0000001306060212 */ /* 0x000fe200078e3cff */
[----:B------:R-:W-:Y:S06]  /*25f0*/  BRA.U UP0, `(.L_x_8) ;  /* 0xfffffff5004c7547 */ /* 0x000fec000b83ffff */
[----:B------:R-:W-:-:S05]  /*2600*/  VIADD R16, R16, 0x1 ;  /* 0x0000000110107836 */ /* 0x000fca0000000000 */
[----:B------:R-:W-:-:S13]  /*2610*/  ISETP.NE.AND P0, PT, R16, 0x5, PT ;  /* 0x000000051000780c */ /* 0x000fda0003f05270 */
[----:B------:R-:W-:Y:S05]  /*2620*/  @P0 BRA `(.L_x_9) ;  /* 0xfffffff400300947 */ /* 0x000fea000383ffff */
[----:B------:R2:W-:Y:S04]  /*2630*/  STL [R1+0x4], R3 ;  /* 0x0000040301007387 */ /* 0x0005e80000100800 */
[----:B------:R2:W-:Y:S04]  /*2640*/  STL.64 [R1+0x8], R6 ;  /* 0x0000080601007387 */ /* 0x0005e80000100a00 */
[----:B------:R2:W-:Y:S02]  /*2650*/  STL.64 [R1+0x10], R4 ;  /* 0x0000100401007387 */ /* 0x0005e40000100a00 */
.L_x_3:
[----:B------:R-:W-:Y:S05]  /*2660*/  BSYNC.RECONVERGENT B1 ;  /* 0x0000000000017941 */ /* 0x000fea0003800200 */
.L_x_2:
[C---:B------:R-:W-:Y:S01]  /*2670*/  ISETP.GT.U32.AND P0, PT, R12.reuse, 0x3, PT ;  /* 0x000000030c00780c */ /* 0x040fe20003f04070 */
[----:B------:R-:W-:Y:S01]  /*2680*/  VIADD R13, R13, 0x1 ;  /* 0x000000010d0d7836 */ /* 0x000fe20000000000 */
[--C-:B------:R-:W-:Y:S02]  /*2690*/  SHF.R.U64 R12, R12, 0x2, R15.reuse ;  /* 0x000000020c0c7819 */ /* 0x100fe4000000120f */
[----:B------:R-:W-:Y:S02]  /*26a0*/  ISETP.GT.U32.AND.EX P0, PT, R15, RZ, PT, P0 ;  /* 0x000000ff0f00720c */ /* 0x000fe40003f04100 */
[----:B------:R-:W-:-:S11]  /*26b0*/  SHF.R.U32.HI R15, RZ, 0x2, R15 ;  /* 0x00000002ff0f7819 */ /* 0x000fd6000001160f */
[----:B------:R-:W-:Y:S05]  /*26c0*/  @P0 BRA `(.L_x_10) ;  /* 0xffffffd800cc0947 */ /* 0x000fea000383ffff */
.L_x_1:
[----:B------:R-:W-:Y:S05]  /*26d0*/  BSYNC.RECONVERGENT B0 ;  /* 0x0000000000007941 */ /* 0x000fea0003800200 */
.L_x_0:
[----:B------:R-:W3:Y:S01]  /*26e0*/  LDCU UR5, c[0x0][0x388] ;  /* 0x00007100ff0577ac */ /* 0x000ee20008000800 */
[----:B------:R-:W-:Y:S01]  /*26f0*/  IMAD.MOV.U32 R8, RZ, RZ, RZ ;  /* 0x000000ffff087224 */ /* 0x000fe200078e00ff */
[----:B---3--:R-:W-:-:S09]  /*2700*/  UISETP.GE.AND UP0, UPT, UR5, 0x1, UPT ;  /* 0x000000010500788c */ /* 0x008fd2000bf06270 */
[----:B------:R-:W-:Y:S05]  /*2710*/  BRA.U !UP0, `(.L_x_11) ;  /* 0x0000000908407547 */ /* 0x000fea000b800000 */
[----:B------:R-:W-:Y:S01]  /*2720*/  UISETP.GE.U32.AND UP0, UPT, UR5, 0x4, UPT ;  /* 0x000000040500788c */ /* 0x000fe2000bf06070 */
[----:B------:R-:W-:Y:S01]  /*2730*/  IMAD.MOV.U32 R8, RZ, RZ, RZ ;  /* 0x000000ffff087224 */ /* 0x000fe200078e00ff */
[----:B------:R-:W-:-:S07]  /*2740*/  ULOP3.LUT UR4, UR5, 0x3, URZ, 0xc0, !UPT ;  /* 0x0000000305047892 */ /* 0x000fce000f8ec0ff */
[----:B------:R-:W-:Y:S05]  /*2750*/  BRA.U !UP0, `(.L_x_12) ;  /* 0x0000000508987547 */ /* 0x000fea000b800000 */
[----:B------:R-:W-:Y:S01]  /*2760*/  ULOP3.LUT UR5, UR5, 0x7ffffffc, URZ, 0xc0, !UPT ;  /* 0x7ffffffc05057892 */ /* 0x000fe2000f8ec0ff */
[----:B------:R-:W-:-:S03]  /*2770*/  IMAD.MOV.U32 R8, RZ, RZ, RZ ;  /* 0x000000ffff087224 */ /* 0x000fc600078e00ff */
[----:B------:R-:W-:-:S12]  /*2780*/  UIADD3 UR5, UPT, UPT, -UR5, URZ, URZ ;  /* 0x000000ff05057290 */ /* 0x000fd8000fffe1ff */
.L_x_13:
[----:B-1----:R-:W-:Y:S01]  /*2790*/  SHF.R.U32.HI R2, RZ, 0x2, R3 ;  /* 0x00000002ff027819 */ /* 0x002fe20000011603 */
[----:B------:R-:W-:Y:S01]  /*27a0*/  UIADD3 UR5, UPT, UPT, UR5, 0x4, URZ ;  /* 0x0000000405057890 */ /* 0x000fe2000fffe0ff */
[----:B------:R-:W-:Y:S02]  /*27b0*/  SHF.R.U32.HI R11, RZ, 0x2, R6 ;  /* 0x00000002ff0b7819 */ /* 0x000fe40000011606 */
[----:B------:R-:W-:Y:S01]  /*27c0*/  LOP3.LUT R2, R2, R3, RZ, 0x3c, !PT ;  /* 0x0000000302027212 */ /* 0x000fe200078e3cff */
[----:B0-2---:R-:W-:Y:S01]  /*27d0*/  IMAD.SHL.U32 R3, R5, 0x10, RZ ;  /* 0x0000001005037824 */ /* 0x005fe200078e00ff */
[----:B------:R-:W-:Y:S01]  /*27e0*/  LOP3.LUT R11, R11, R6, RZ, 0x3c, !PT ;  /* 0x000000060b0b7212 */ /* 0x000fe200078e3cff */
[----:B------:R-:W-:Y:S01]  /*27f0*/  UISETP.NE.AND UP0, UPT, UR5, URZ, UPT ;  /* 0x000000ff0500728c */ /* 0x000fe2000bf05270 */
[----:B------:R-:W-:Y:S01]  /*2800*/  SHF.R.U32.HI R10, RZ, 0x2, R7 ;  /* 0x00000002ff0a7819 */ /* 0x000fe20000011607 */
[----:B------:R-:W-:-:S03]  /*2810*/  IMAD.SHL.U32 R9, R2, 0x2, RZ ;  /* 0x0000000202097824 */ /* 0x000fc600078e00ff */
[----:B------:R-:W-:Y:S02]  /*2820*/  LOP3.LUT R10, R10, R7, RZ, 0x3c, !PT ;  /* 0x000000070a0a7212 */ /* 0x000fe400078e3cff */
[----:B------:R-:W-:Y:S01]  /*2830*/  LOP3.LUT R2, R2, R9, R3, 0x96, !PT ;  /* 0x0000000902027212 */ /* 0x000fe200078e9603 */
[----:B------:R-:W-:Y:S01]  /*2840*/  IMAD.SHL.U32 R3, R11, 0x2, RZ ;  /* 0x000000020b037824 */ /* 0x000fe200078e00ff */
[----:B------:R-:W-:Y:S02]  /*2850*/  SHF.R.U32.HI R9, RZ, 0x2, R4 ;  /* 0x00000002ff097819 */ /* 0x000fe40000011604 */
[----:B------:R-:W-:Y:S02]  /*2860*/  LOP3.LUT R2, R2, R5, RZ, 0x3c, !PT ;  /* 0x0000000502027212 */ /* 0x000fe400078e3cff */
[----:B------:R-:W-:-:S03]  /*2870*/  LOP3.LUT R4, R9, R4, RZ, 0x3c, !PT ;  /* 0x0000000409047212 */ /* 0x000fc600078e3cff */
[----:B------:R-:W-:-:S05]  /*2880*/  IMAD.SHL.U32 R6, R2, 0x10, RZ ;  /* 0x0000001002067824 */ /* 0x000fca00078e00ff */
[----:B------:R-:W-:Y:S01]  /*2890*/  LOP3.LUT R3, R11, R3, R6, 0x96, !PT ;  /* 0x000000030b037212 */ /* 0x000fe200078e9606 */
[----:B------:R-:W-:Y:S01]  /*28a0*/  IMAD.SHL.U32 R6, R10, 0x2, RZ ;  /* 0x000000020a067824 */ /* 0x000fe200078e00ff */
[----:B------:R-:W-:Y:S02]  /*28b0*/  SHF.R.U32.HI R11, RZ, 0x2, R2 ;  /* 0x00000002ff0b7819 */ /* 0x000fe40000011602 */
[-C--:B------:R-:W-:Y:S02]  /*28c0*/  LOP3.LUT R7, R3, R2.reuse, RZ, 0x3c, !PT ;  /* 0x0000000203077212 */ /* 0x080fe400078e3cff */
[----:B------:R-:W-:Y:S02]  /*28d0*/  LOP3.LUT R11, R11, R2, RZ, 0x3c, !PT ;  /* 0x000000020b0b7212 */ /* 0x000fe400078e3cff */
[----:B------:R-:W-:Y:S01]  /*28e0*/  SHF.R.U32.HI R16, RZ, 0x2, R7 ;  /* 0x00000002ff107819 */ /* 0x000fe20000011607 */
[----:B------:R-:W-:Y:S02]  /*28f0*/  IMAD.SHL.U32 R3, R7, 0x10, RZ ;  /* 0x0000001007037824 */ /* 0x000fe400078e00ff */
[----:B------:R-:W-:Y:S01]  /*2900*/  IMAD.SHL.U32 R12, R11, 0x2, RZ ;  /* 0x000000020b0c7824 */ /* 0x000fe200078e00ff */
[----:B------:R-:W-:-:S02]  /*2910*/  LOP3.LUT R16, R16, R7, RZ, 0x3c, !PT ;  /* 0x0000000710107212 */ /* 0x000fc400078e3cff */
[----:B------:R-:W-:Y:S02]  /*2920*/  LOP3.LUT R6, R10, R6, R3, 0x96, !PT ;  /* 0x000000060a067212 */ /* 0x000fe400078e9603 */
[----:B------:R-:W-:Y:S02]  /*2930*/  SHF.R.U32.HI R10, RZ, 0x2, R5 ;  /* 0x00000002ff0a7819 */ /* 0x000fe40000011605 */
[----:B------:R-:W-:Y:S01]  /*2940*/  LOP3.LUT R9, R6, R7, RZ, 0x3c, !PT ;  /* 0x0000000706097212 */ /* 0x000fe200078e3cff */
[----:B------:R-:W-:Y:S01]  /*2950*/  IMAD.SHL.U32 R6, R4, 0x2, RZ ;  /* 0x0000000204067824 */ /* 0x000fe200078e00ff */
[----:B------:R-:W-:Y:S02]  /*2960*/  LOP3.LUT R10, R10, R5, RZ, 0x3c, !PT ;  /* 0x000000050a0a7212 */ /* 0x000fe400078e3cff */
[----:B------:R-:W-:Y:S01]  /*2970*/  SHF.R.U32.HI R18, RZ, 0x2, R9 ;  /* 0x00000002ff127819 */ /* 0x000fe20000011609 */
[----:B------:R-:W-:-:S03]  /*2980*/  IMAD.SHL.U32 R3, R9, 0x10, RZ ;  /* 0x0000001009037824 */ /* 0x000fc600078e00ff */
[-C--:B------:R-:W-:Y:S02]  /*2990*/  LOP3.LUT R18, R18, R9.reuse, RZ, 0x3c, !PT ;  /* 0x0000000912127212 */ /* 0x080fe400078e3cff */
[----:B------:R-:W-:Y:S01]  /*29a0*/  LOP3.LUT R6, R4, R6, R3, 0x96, !PT ;  /* 0x0000000604067212 */ /* 0x000fe200078e9603 */
[----:B------:R-:W-:Y:S02]  /*29b0*/  IMAD.SHL.U32 R4, R10, 0x2, RZ ;  /* 0x000000020a047824 */ /* 0x000fe400078e00ff */
[----:B------:R-:W-:Y:S01]  /*29c0*/  IMAD.SHL.U32 R15, R18, 0x2, RZ ;  /* 0x00000002120f7824 */ /* 0x000fe200078e00ff */
[----:B------:R-:W-:-:S05]  /*29d0*/  LOP3.LUT R3, R6, R9, RZ, 0x3c, !PT ;  /* 0x0000000906037212 */ /* 0x000fca00078e3cff */
[----:B------:R-:W-:-:S05]  /*29e0*/  IMAD.SHL.U32 R5, R3, 0x10, RZ ;  /* 0x0000001003057824 */ /* 0x000fca00078e00ff */
[----:B------:R-:W-:Y:S01]  /*29f0*/  LOP3.LUT R4, R10, R4, R5, 0x96, !PT ;  /* 0x000000040a047212 */ /* 0x000fe200078e9605 */
[C---:B------:R-:W-:Y:S02]  /*2a00*/  VIADD R10, R14.reuse, 0xd9f6dc18 ;  /* 0xd9f6dc180e0a7836 */ /* 0x040fe40000000000 */
[----:B------:R-:W-:Y:S01]  /*2a10*/  VIADD R14, R14, 0x2c3e28 ;  /* 0x002c3e280e0e7836 */ /* 0x000fe20000000000 */
[----:B------:R-:W-:Y:S02]  /*2a20*/  LOP3.LUT R6, R4, R3, RZ, 0x3c, !PT ;  /* 0x0000000304067212 */ /* 0x000fe400078e3cff */
[C---:B------:R-:W-:Y:S02]  /*2a30*/  IADD3 R5, PT, PT, R10.reuse, 0xb0f8a, R7 ;  /* 0x000b0f8a0a057810 */ /* 0x040fe40007ffe007 */
[----:B------:R-:W-:Y:S01]  /*2a40*/  IADD3 R9, PT, PT, R10, 0x10974f, R9 ;  /* 0x0010974f0a097810 */ /* 0x000fe20007ffe009 */
[----:B------:R-:W-:-:S03]  /*2a50*/  IMAD.SHL.U32 R4, R6, 0x10, RZ ;  /* 0x0000001006047824 */ /* 0x000fc600078e00ff */
[----:B------:R-:W-:Y:S02]  /*2a60*/  I2FP.F32.U32 R9, R9 ;  /* 0x0000000900097245 */ /* 0x000fe40000201000 */
[----:B------:R-:W-:Y:S02]  /*2a70*/  LOP3.LUT R11, R11, R12, R4, 0x96, !PT ;  /* 0x0000000c0b0b7212 */ /* 0x000fe400078e9604 */
[----:B------:R-:W-:Y:S01]  /*2a80*/  IADD3 R4, PT, PT, R10, 0x587c5, R2 ;  /* 0x000587c50a047810 */ /* 0x000fe20007ffe002 */
[----:B------:R-:W-:Y:S01]  /*2a90*/  IMAD.MOV.U32 R2, RZ, RZ, 0x2f800000 ;  /* 0x2f800000ff027424 */ /* 0x000fe200078e00ff */
[----:B------:R-:W-:Y:S02]  /*2aa0*/  LOP3.LUT R7, R11, R6, RZ, 0x3c, !PT ;  /* 0x000000060b077212 */ /* 0x000fe400078e3cff */
[----:B------:R-:W-:Y:S01]  /*2ab0*/  I2FP.F32.U32 R11, R5 ;  /* 0x00000005000b7245 */ /* 0x000fe20000201000 */
[----:B------:R-:W-:Y:S01]  /*2ac0*/  FFMA R9, R9, R2, 1.1641532182693481445e-10 ;  /* 0x2f00000009097423 */ /* 0x000fe20000000002 */
[----:B------:R-:W-:Y:S01]  /*2ad0*/  I2FP.F32.U32 R5, R4 ;  /* 0x0000000400057245 */ /* 0x000fe20000201000 */
[----:B------:R-:W-:-:S02]  /*2ae0*/  IMAD.SHL.U32 R4, R16, 0x2, RZ ;  /* 0x0000000210047824 */ /* 0x000fc400078e00ff */
[----:B------:R-:W-:Y:S02]  /*2af0*/  IMAD.SHL.U32 R13, R7, 0x10, RZ ;  /* 0x00000010070d7824 */ /* 0x000fe400078e00ff */
[-C--:B------:R-:W-:Y:S01]  /*2b00*/  FFMA R11, R11, R2.reuse, 1.1641532182693481445e-10 ;  /* 0x2f0000000b0b7423 */ /* 0x080fe20000000002 */
[----:B------:R-:W-:Y:S02]  /*2b10*/  FFMA R5, R5, R2, 1.1641532182693481445e-10 ;  /* 0x2f00000005057423 */ /* 0x000fe40000000002 */
[----:B------:R-:W-:Y:S01]  /*2b20*/  LOP3.LUT R4, R16, R4, R13, 0x96, !PT ;  /* 0x0000000410047212 */ /* 0x000fe200078e960d */
[----:B------:R-:W-:Y:S01]  /*2b30*/  FMUL R12, R11, R11 ;  /* 0x0000000b0b0c7220 */ /* 0x000fe20000400000 */
[----:B------:R-:W-:Y:S02]  /*2b40*/  IADD3 R11, PT, PT, R10, 0x161f14, R3 ;  /* 0x00161f140a0b7810 */ /* 0x000fe40007ffe003 */
[----:B------:R-:W-:Y:S01]  /*2b50*/  LOP3.LUT R4, R4, R7, RZ, 0x3c, !PT ;  /* 0x0000000704047212 */ /* 0x000fe200078e3cff */
[----:B------:R-:W-:Y:S01]  /*2b60*/  FFMA R12, R5, R5, R12 ;  /* 0x00000005050c7223 */ /* 0x000fe2000000000c */
[----:B------:R-:W-:-:S02]  /*2b70*/  I2FP.F32.U32 R11, R11 ;  /* 0x0000000b000b7245 */ /* 0x000fc40000201000 */
[----:B------:R-:W-:Y:S01]  /*2b80*/  IADD3 R5, PT, PT, R10, 0x1ba6d9, R6 ;  /* 0x001ba6d90a057810 */ /* 0x000fe20007ffe006 */
[----:B------:R-:W-:Y:S01]  /*2b90*/  IMAD.SHL.U32 R13, R4, 0x10, RZ ;  /* 0x00000010040d7824 */ /* 0x000fe200078e00ff */
[----:B------:R-:W-:Y:S01]  /*2ba0*/  FSETP.GTU.AND P0, PT, R12, 1, PT ;  /* 0x3f8000000c00780b */ /* 0x000fe20003f0c000 */
[----:B------:R-:W-:-:S03]  /*2bb0*/  FFMA R11, R11, R2, 1.1641532182693481445e-10 ;  /* 0x2f0000000b0b7423 */ /* 0x000fc60000000002 */
[----:B------:R-:W-:Y:S01]  /*2bc0*/  LOP3.LUT R15, R18, R15, R13, 0x96, !PT ;  /* 0x0000000f120f7212 */ /* 0x000fe200078e960d */
[----:B------:R-:W-:Y:S01]  /*2bd0*/  FMUL R16, R11, R11 ;  /* 0x0000000b0b107220 */ /* 0x000fe20000400000 */
[----:B------:R-:W-:Y:S02]  /*2be0*/  IADD3 R13, PT, PT, R10, 0x212e9e, R7 ;  /* 0x00212e9e0a0d7810 */ /* 0x000fe40007ffe007 */
[----:B------:R-:W-:Y:S01]  /*2bf0*/  I2FP.F32.U32 R11, R5 ;  /* 0x00000005000b7245 */ /* 0x000fe20000201000 */
[----:B------:R-:W-:Y:S01]  /*2c00*/  FFMA R16, R9, R9, R16 ;  /* 0x0000000909107223 */ /* 0x000fe20000000010 */
[----:B------:R-:W-:Y:S02]  /*2c10*/  I2FP.F32.U32 R13, R13 ;  /* 0x0000000d000d7245 */ /* 0x000fe40000201000 */
[----:B------:R-:W-:Y:S01]  /*2c20*/  LOP3.LUT R5, R15, R4, RZ, 0x3c, !PT ;  /* 0x000000040f057212 */ /* 0x000fe200078e3cff */
[-C--:B------:R-:W-:Y:S01]  /*2c30*/  FFMA R11, R11, R2.reuse, 1.1641532182693481445e-10 ;  /* 0x2f0000000b0b7423 */ /* 0x080fe20000000002 */
[----:B------:R-:W-:Y:S01]  /*2c40*/  FSETP.GTU.AND P1, PT, R16, 1, PT ;  /* 0x3f8000001000780b */ /* 0x000fe20003f2c000 */
[----:B------:R-:W-:Y:S01]  /*2c50*/  FFMA R13, R13, R2, 1.1641532182693481445e-10 ;  /* 0x2f0000000d0d7423 */ /* 0x000fe20000000002 */
[----:B------:R-:W-:Y:S01]  /*2c60*/  IADD3 R9, PT, PT, R10, 0x2c3e28, R5 ;  /* 0x002c3e280a097810 */ /* 0x000fe20007ffe005 */
[----:B------:R-:W-:Y:S01]  /*2c70*/  VIADD R15, R8, 0x1 ;  /* 0x00000001080f7836 */ /* 0x000fe20000000000 */
[----:B------:R-:W-:Y:S01]  /*2c80*/  IADD3 R10, PT, PT, R10, 0x26b663, R4 ;  /* 0x0026b6630a0a7810 */ /* 0x000fe20007ffe004 */
[----:B------:R-:W-:Y:S01]  /*2c90*/  FMUL R12, R13, R13 ;  /* 0x0000000d0d0c7220 */ /* 0x000fe20000400000 */
[----:B------:R-:W-:Y:S01]  /*2ca0*/  I2FP.F32.U32 R13, R9 ;  /* 0x00000009000d7245 */ /* 0x000fe20000201000 */
[----:B------:R-:W-:Y:S01]  /*2cb0*/  @P0 IMAD.MOV R15, RZ, RZ, R8 ;  /* 0x000000ffff0f0224 */ /* 0x000fe200078e0208 */
[----:B------:R-:W-:Y:S01]  /*2cc0*/  I2FP.F32.U32 R9, R10 ;  /* 0x0000000a00097245 */ /* 0x000fe20000201000 */
[----:B------:R-:W-:-:S02]  /*2cd0*/  FFMA R12, R11, R11, R12 ;  /* 0x0000000b0b0c7223 */ /* 0x000fc4000000000c */
[-C--:B------:R-:W-:Y:S01]  /*2ce0*/  FFMA R13, R13, R2.reuse, 1.1641532182693481445e-10 ;  /* 0x2f0000000d0d7423 */ /* 0x080fe20000000002 */
[----:B------:R-:W-:Y:S02]  /*2cf0*/  VIADD R8, R15, 0x1 ;  /* 0x000000010f087836 */ /* 0x000fe40000000000 */
[----:B------:R-:W-:Y:S01]  /*2d00*/  FFMA R9, R9, R2, 1.1641532182693481445e-10 ;  /* 0x2f00000009097423 */ /* 0x000fe20000000002 */
[----:B------:R-:W-:Y:S01]  /*2d10*/  FSETP.GTU.AND P0, PT, R12, 1, PT ;  /* 0x3f8000000c00780b */ /* 0x000fe20003f0c000 */
[----:B------:R-:W-:Y:S01]  /*2d20*/  FMUL R2, R13, R13 ;  /* 0x0000000d0d027220 */ /* 0x000fe20000400000 */
[----:B------:R-:W-:-:S03]  /*2d30*/  @P1 IMAD.MOV R8, RZ, RZ, R15 ;  /* 0x000000ffff081224 */ /* 0x000fc600078e020f */
[----:B------:R-:W-:-:S05]  /*2d40*/  FFMA R2, R9, R9, R2 ;  /* 0x0000000909027223 */ /* 0x000fca0000000002 */
[----:B------:R-:W-:Y:S01]  /*2d50*/  FSETP.GTU.AND P1, PT, R2, 1, PT ;  /* 0x3f8000000200780b */ /* 0x000fe20003f2c000 */
[----:B------:R-:W-:Y:S02]  /*2d60*/  VIADD R2, R8, 0x1 ;  /* 0x0000000108027836 */ /* 0x000fe40000000000 */
[----:B------:R-:W-:-:S04]  /*2d70*/  @P0 IMAD.MOV R2, RZ, RZ, R8 ;  /* 0x000000ffff020224 */ /* 0x000fc800078e0208 */
[----:B------:R-:W-:-:S06]  /*2d80*/  VIADD R8, R2, 0x1 ;  /* 0x0000000102087836 */ /* 0x000fcc0000000000 */
[----:B------:R-:W-:Y:S01]  /*2d90*/  @P1 IMAD.MOV R8, RZ, RZ, R2 ;  /* 0x000000ffff081224 */ /* 0x000fe200078e0202 */
[----:B------:R-:W-:Y:S06]  /*2da0*/  BRA.U UP0, `(.L_x_13) ;  /* 0xfffffff900787547 */ /* 0x000fec000b83ffff */
[----:B------:R-:W-:-:S07]  /*2db0*/  VIADD R2, R14, 0xd9f6dc18 ;  /* 0xd9f6dc180e027836 */ /* 0x000fce0000000000 */
.L_x_12:
[----:B------:R-:W-:-:S09]  /*2dc0*/  UISETP.NE.AND UP0, UPT, UR4, URZ, UPT ;  /* 0x000000ff0400728c */ /* 0x000fd2000bf05270 */
[----:B------:R-:W-:Y:S05]  /*2dd0*/  BRA.U !UP0, `(.L_x_11) ;  /* 0x0000000108907547 */ /* 0x000fea000b800000 */
[----:B------:R-:W-:Y:S01]  /*2de0*/  VIADD R9, R2, 0xb0f8a ;  /* 0x000b0f8a02097836 */ /* 0x000fe20000000000 */
[----:B------:R-:W-:-:S12]  /*2df0*/  UIADD3 UR4, UPT, UPT, -UR4, URZ, URZ ;  /* 0x000000ff04047290 */ /* 0x000fd8000fffe1ff */
.L_x_14:
[----:B-1----:R-:W-:Y:S01]  /*2e00*/  SHF.R.U32.HI R2, RZ, 0x2, R3 ;  /* 0x00000002ff027819 */ /* 0x002fe20000011603 */
[----:B------:R-:W-:Y:S01]  /*2e10*/  UIADD3 UR4, UPT, UPT, UR4, 0x1, URZ ;  /* 0x0000000104047890 */ /* 0x000fe2000fffe0ff */
[----:B------:R-:W-:Y:S02]  /*2e20*/  SHF.R.U32.HI R11, RZ, 0x2, R6 ;  /* 0x00000002ff0b7819 */ /* 0x000fe40000011606 */
[----:B------:R-:W-:Y:S01]  /*2e30*/  LOP3.LUT R2, R2, R3, RZ, 0x3c, !PT ;  /* 0x0000000302027212 */ /* 0x000fe200078e3cff */
[----:B0-2---:R-:W-:Y:S01]  /*2e40*/  IMAD.SHL.U32 R3, R5, 0x10, RZ ;  /* 0x0000001005037824 */ /* 0x005fe200078e00ff */
[----:B------:R-:W-:Y:S01]  /*2e50*/  LOP3.LUT R11, R11, R6, RZ, 0x3c, !PT ;  /* 0x000000060b0b7212 */ /* 0x000fe200078e3cff */
[----:B------:R-:W-:Y:S01]  /*2e60*/  IMAD.MOV.U32 R6, RZ, RZ, 0x2f800000 ;  /* 0x2f800000ff067424 */ /* 0x000fe200078e00ff */
[----:B------:R-:W-:Y:S01]  /*2e70*/  UISETP.NE.AND UP0, UPT, UR4, URZ, UPT ;  /* 0x000000ff0400728c */ /* 0x000fe2000bf05270 */
[----:B------:R-:W-:-:S05]  /*2e80*/  IMAD.SHL.U32 R10, R2, 0x2, RZ ;  /* 0x00000002020a7824 */ /* 0x000fca00078e00ff */
[----:B------:R-:W-:Y:S01]  /*2e90*/  LOP3.LUT R2, R2, R10, R3, 0x96, !PT ;  /* 0x0000000a02027212 */ /* 0x000fe200078e9603 */
[----:B------:R-:W-:Y:S02]  /*2ea0*/  IMAD.MOV.U32 R10, RZ, RZ, R4 ;  /* 0x000000ffff0a7224 */ /* 0x000fe400078e0004 */
[----:B------:R-:W-:Y:S01]  /*2eb0*/  IMAD.SHL.U32 R3, R11, 0x2, RZ ;  /* 0x000000020b037824 */ /* 0x000fe200078e00ff */
[----:B------:R-:W-:-:S05]  /*2ec0*/  LOP3.LUT R4, R2, R5, RZ, 0x3c, !PT ;  /* 0x0000000502047212 */ /* 0x000fca00078e3cff */
[----:B------:R-:W-:-:S05]  /*2ed0*/  IMAD.SHL.U32 R2, R4, 0x10, RZ ;  /* 0x0000001004027824 */ /* 0x000fca00078e00ff */
[----:B------:R-:W-:Y:S02]  /*2ee0*/  LOP3.LUT R3, R11, R3, R2, 0x96, !PT ;  /* 0x000000030b037212 */ /* 0x000fe400078e9602 */
[----:B------:R-:W-:Y:S02]  /*2ef0*/  IADD3 R2, PT, PT, R9, -0x587c5, R4 ;  /* 0xfffa783b09027810 */ /* 0x000fe40007ffe004 */
[----:B------:R-:W-:Y:S02]  /*2f00*/  LOP3.LUT R12, R3, R4, RZ, 0x3c, !PT ;  /* 0x00000004030c7212 */ /* 0x000fe400078e3cff */
[----:B------:R-:W-:-:S03]  /*2f10*/  I2FP.F32.U32 R2, R2 ;  /* 0x0000000200027245 */ /* 0x000fc60000201000 */
[----:B------:R-:W-:Y:S02]  /*2f20*/  IMAD.IADD R3, R12, 0x1, R9 ;  /* 0x000000010c037824 */ /* 0x000fe400078e0209 */
[----:B------:R-:W-:Y:S01]  /*2f30*/  FFMA R2, R2, R6, 1.1641532182693481445e-10 ;  /* 0x2f00000002027423 */ /* 0x000fe20000000006 */
[----:B------:R-:W-:Y:S02]  /*2f40*/  VIADD R9, R9, 0xb0f8a ;  /* 0x000b0f8a09097836 */ /* 0x000fe40000000000 */
[----:B------:R-:W-:-:S05]  /*2f50*/  I2FP.F32.U32 R3, R3 ;  /* 0x0000000300037245 */ /* 0x000fca0000201000 */
[----:B------:R-:W-:Y:S01]  /*2f60*/  FFMA R3, R3, R6, 1.1641532182693481445e-10 ;  /* 0x2f00000003037423 */ /* 0x000fe20000000006 */
[----:B------:R-:W-:-:S03]  /*2f70*/  IMAD.MOV.U32 R6, RZ, RZ, R10 ;  /* 0x000000ffff067224 */ /* 0x000fc600078e000a */
[----:B------:R-:W-:-:S04]  /*2f80*/  FMUL R3, R3, R3 ;  /* 0x0000000303037220 */ /* 0x000fc80000400000 */
[----:B------:R-:W-:Y:S01]  /*2f90*/  FFMA R3, R2, R2, R3 ;  /* 0x0000000202037223 */ /* 0x000fe20000000003 */
[----:B------:R-:W-:-:S04]  /*2fa0*/  VIADD R2, R8, 0x1 ;  /* 0x0000000108027836 */ /* 0x000fc80000000000 */
[----:B------:R-:W-:Y:S01]  /*2fb0*/  FSETP.GTU.AND P0, PT, R3, 1, PT ;  /* 0x3f8000000300780b */ /* 0x000fe20003f0c000 */
[----:B------:R-:W-:Y:S02]  /*2fc0*/  IMAD.MOV.U32 R3, RZ, RZ, R7 ;  /* 0x000000ffff037224 */ /* 0x000fe400078e0007 */
[----:B------:R-:W-:Y:S02]  /*2fd0*/  IMAD.MOV.U32 R7, RZ, RZ, R5 ;  /* 0x000000ffff077224 */ /* 0x000fe400078e0005 */
[----:B------:R-:W-:-:S08]  /*2fe0*/  IMAD.MOV.U32 R5, RZ, RZ, R12 ;  /* 0x000000ffff057224 */ /* 0x000fd000078e000c */
[----:B------:R-:W-:-:S04]  /*2ff0*/  @P0 IMAD.MOV R2, RZ, RZ, R8 ;  /* 0x000000ffff020224 */ /* 0x000fc800078e0208 */
[----:B------:R-:W-:Y:S01]  /*3000*/  IMAD.MOV.U32 R8, RZ, RZ, R2 ;  /* 0x000000ffff087224 */ /* 0x000fe200078e0002 */
[----:B------:R-:W-:Y:S06]  /*3010*/  BRA.U UP0, `(.L_x_14) ;  /* 0xfffffffd00787547 */ /* 0x000fec000b83ffff */
.L_x_11:
[----:B------:R-:W3:Y:S01]  /*3020*/  LDCU.64 UR4, c[0x0][0x380] ;  /* 0x00007000ff0477ac */ /* 0x000ee20008000a00 */
[----:B012---:R-:W-:Y:S02]  /*3030*/  SHF.R.S32.HI R3, RZ, 0x1f, R0 ;  /* 0x0000001fff037819 */ /* 0x007fe40000011400 */
[----:B---3--:R-:W-:-:S04]  /*3040*/  LEA R2, P0, R0, UR4, 0x2 ;  /* 0x0000000400027c11 */ /* 0x008fc8000f8010ff */
[----:B------:R-:W-:-:S05]  /*3050*/  LEA.HI.X R3, R0, UR5, R3, 0x2, P0 ;  /* 0x0000000500037c11 */ /* 0x000fca00080f1403 */
[----:B------:R-:W-:Y:S01]  /*3060*/  STG.E desc[UR6][R2.64], R8 ;  /* 0x0000000802007986 */ /* 0x000fe2000c101906 */
[----:B------:R-:W-:Y:S05]  /*3070*/  EXIT ;  /* 0x000000000000794d */ /* 0x000fea0003800000 */
.L_x_15:
[----:B------:R-:W-:-:S00]  /*3080*/  BRA `(.L_x_15) ;  /* 0xfffffffc00fc7947 */ /* 0x000fc0000383ffff */
[----:B------:R-:W-:-:S00]  /*3090*/  NOP ;  /* 0x0000000000007918 */ /* 0x000fc00000000000 */
        /* <DEDUP_REMOVED lines=14> */
.L_x_16:


//--------------------- .nv.global.init           --------------------------
	.section	.nv.global.init,"aw",@progbits
	.align	4
.nv.global.init:
	.type		mrg32k3aM1SubSeq,@object
	.size		mrg32k3aM1SubSeq,(mrg32k3aM2SubSeq - mrg32k3aM1SubSeq)
mrg32k3aM1SubSeq:
        /*0000*/ 	.byte	0x0b, 0xcc, 0xee, 0x04, 0x73, 0x29, 0x8b, 0x6f, 0xf6, 0x53, 0x03, 0xf6, 0x23, 0xf6, 0xea, 0xda
        /* <DEDUP_REMOVED lines=125> */
	.type		mrg32k3aM2SubSeq,@object
	.size		mrg32k3aM2SubSeq,(mrg32k3aM1 - mrg32k3aM2SubSeq)
mrg32k3aM2SubSeq:
        /* <DEDUP_REMOVED lines=126> */
	.type		mrg32k3aM1,@object
	.size		mrg32k3aM1,(mrg32k3aM1Seq - mrg32k3aM1)
mrg32k3aM1:
        /* <DEDUP_REMOVED lines=144> */
	.type		mrg32k3aM1Seq,@object
	.size		mrg32k3aM1Seq,(mrg32k3aM2 - mrg32k3aM1Seq)
mrg32k3aM1Seq:
        /* <DEDUP_REMOVED lines=144> */
	.type		mrg32k3aM2,@object
	.size		mrg32k3aM2,(mrg32k3aM2Seq - mrg32k3aM2)
mrg32k3aM2:
        /* <DEDUP_REMOVED lines=144> */
	.type		mrg32k3aM2Seq,@object
	.size		mrg32k3aM2Seq,(precalc_xorwow_matrix - mrg32k3aM2Seq)
mrg32k3aM2Seq:
        /* <DEDUP_REMOVED lines=144> */
	.type		precalc_xorwow_matrix,@object
	.size		precalc_xorwow_matrix,(precalc_xorwow_offset_matrix - precalc_xorwow_matrix)
precalc_xorwow_matrix:
        /* <DEDUP_REMOVED lines=6400> */
	.type		precalc_xorwow_offset_matrix,@object
	.size		precalc_xorwow_offset_matrix,(.L_1 - precalc_xorwow_offset_matrix)
precalc_xorwow_offset_matrix:
        /* <DEDUP_REMOVED lines=6400> */
.L_1:


//--------------------- .nv.shared.reserved.0     --------------------------
	.section	.nv.shared.reserved.0,"aw",@nobits
	.weak		__nv_reservedSMEM_offset_0_alias
	.size		__nv_reservedSMEM_offset_0_alias, 0, 64
	.other		__nv_reservedSMEM_offset_0_alias,@"STO_CUDA_RESERVED_SHARED STV_DEFAULT"
__nv_reservedSMEM_offset_0_alias:
	.zero		0
	.zero		64


//--------------------- .nv.constant0._Z10estimatePiPjij --------------------------
	.section	.nv.constant0._Z10estimatePiPjij,"a",@progbits
	.sectionflags	@""
	.align	4
.nv.constant0._Z10estimatePiPjij:
	.zero		912


//--------------------- SYMBOLS --------------------------

	.type		.nv.reservedSmem.offset0,@object
	.size		.nv.reservedSmem.offset0,0x4
